	.target	sm_100a

	.elftype	@"ET_EXEC"


//--------------------- .note.nv.tkinfo           --------------------------
	.section	.note.nv.tkinfo,"",@"SHT_NOTE"
	.sectionflags	@"SHF_NOTE_NV_TKINFO"
	.tkinfo
        /*0018*/ 	.word	0x00000002
        /*0030*/ 	.string	""
        /*0030*/ 	.string	"ptxas"
        /*0030*/ 	.string	"Cuda compilation tools, release 13.0, V13.0.88"
        /*0030*/ 	.string	"Build cuda_13.0.r13.0/compiler.36424714_0"
        /*0030*/ 	.string	"-arch sm_100a -m 64 "



//--------------------- .note.nv.cuinfo           --------------------------
	.section	.note.nv.cuinfo,"",@"SHT_NOTE"
	.sectionflags	@"SHF_NOTE_NV_CUINFO"
        /*0018*/ 	.short	0x0002
        /*001a*/ 	.short	0x0064
        /*001c*/ 	.short	0x0082
	.zero		2


//--------------------- .nv.info                  --------------------------
	.section	.nv.info,"",@"SHT_CUDA_INFO"
	.align	4


	//----- nvinfo : EIATTR_REGCOUNT
	.align		4
        /*0000*/ 	.byte	0x04, 0x2f
        /*0002*/ 	.short	(.L_19 - .L_18)
	.align		4
.L_18:
        /*0004*/ 	.word	index@(_ZN7cutlass13device_kernelINS_4conv6kernel13ConvUniversalINS1_16ConvProblemShapeILNS1_8OperatorE2ELi3EEENS1_10collective14CollectiveConvINS1_47MainloopSm100TmaUmmaWarpSpecializedImplicitGemmILS5_2ELi12ELi3ELi1ELi2EN4cute5tupleIJNSA_1CILi2EEENSC_ILi1EEESE_EEEEENSB_IJNSC_ILi64EEENSB_IJSH_EEENSB_IJNSC_ILi32EEEEEEEEENS_10tfloat32_tESM_NSA_8TiledMMAINSA_8MMA_AtomIJNSA_17SM100_MMA_TF32_SSISM_SM_fLi64ELi64ELNSA_4UMMA5MajorE1ELSR_1ELNSQ_7ScaleInE0ELSS_0EEEEEENSA_6LayoutINSB_IJSE_SE_SE_EEENSB_IJNSC_ILi0EEESX_SX_EEEEENSB_IJNSA_10UnderscoreES10_S10_EEEEENS7_6detail27Sm100ImplicitGemmTileTraitsINSA_13SM90_TMA_LOADENSA_14ComposedLayoutINSA_7SwizzleILi2ELi5ELi2EEENSA_18smem_ptr_flag_bitsILi32EEENSV_INSB_IJSJ_NSC_ILi4EEEEEENSB_IJSE_SJ_EEEEEEEvEENS14_INSA_30SM90_TMA_LOAD_IM2COL_MULTICASTES1F_vEEEENS_8epilogue10collective18CollectiveEpilogueINS1K_23Sm100TmaWarpSpecializedILi3ELi2ELi16ELb1ELb0EEEJSL_NSB_IJNSV_ISH_SE_EENSV_ISJ_SE_EEEEESM_NSB_IJlNSB_IJSE_lllEEESX_EEESM_S1T_NS1K_6fusion15FusionCallbacksIS1O_NS1U_17LinearCombinationISM_fSM_fLNS_15FloatRoundStyleE2EEESL_S1R_JEEENSA_5SM1004TMEM4LOAD26SM100_TMEM_LOAD_16dp128b8xES15_NS16_INS17_ILi3ELi4ELi3EEES1A_NSV_INSB_IJNSC_ILi8EEESJ_EEENSB_IJSJ_SE_EEEEEEENSA_17SM75_U32x4_LDSM_NENSA_14SM90_TMA_STOREES29_NSA_17SM90_U32x4_STSM_NENSA_39AutoVectorizingCopyWithAssumedAlignmentILi128EEEEEEvvEEEEvNT_6ParamsE)
        /*0008*/ 	.word	0x00000060


	//----- nvinfo : EIATTR_FRAME_SIZE
	.align		4
.L_19:
        /*000c*/ 	.byte	0x04, 0x11
        /*000e*/ 	.short	(.L_21 - .L_20)
	.align		4
.L_20:
        /*0010*/ 	.word	index@($__internal_2_$__cuda_sm10x_tcgen05_guardrail_trap_unallocated_columns_being_dealloced)
        /*0014*/ 	.word	0x00000008


	//----- nvinfo : EIATTR_FRAME_SIZE
	.align		4
.L_21:
        /*0018*/ 	.byte	0x04, 0x11
        /*001a*/ 	.short	(.L_23 - .L_22)
	.align		4
.L_22:
        /*001c*/ 	.word	index@($__internal_1_$__cuda_sm10x_tcgen05_guardrail_trap_phase_invalid_during_alloc)
        /*0020*/ 	.word	0x00000008


	//----- nvinfo : EIATTR_FRAME_SIZE
	.align		4
.L_23:
        /*0024*/ 	.byte	0x04, 0x11
        /*0026*/ 	.short	(.L_25 - .L_24)
	.align		4
.L_24:
        /*0028*/ 	.word	index@($__internal_0_$__cuda_sm10x_tcgen05_guardrail_trap_col_being_dealloced_not_returned_by_alloc)
        /*002c*/ 	.word	0x00000008


	//----- nvinfo : EIATTR_FRAME_SIZE
	.align		4
.L_25:
        /*0030*/ 	.byte	0x04, 0x11
        /*0032*/ 	.short	(.L_27 - .L_26)
	.align		4
.L_26:
        /*0034*/ 	.word	index@(_ZN7cutlass13device_kernelINS_4conv6kernel13ConvUniversalINS1_16ConvProblemShapeILNS1_8OperatorE2ELi3EEENS1_10collective14CollectiveConvINS1_47MainloopSm100TmaUmmaWarpSpecializedImplicitGemmILS5_2ELi12ELi3ELi1ELi2EN4cute5tupleIJNSA_1CILi2EEENSC_ILi1EEESE_EEEEENSB_IJNSC_ILi64EEENSB_IJSH_EEENSB_IJNSC_ILi32EEEEEEEEENS_10tfloat32_tESM_NSA_8TiledMMAINSA_8MMA_AtomIJNSA_17SM100_MMA_TF32_SSISM_SM_fLi64ELi64ELNSA_4UMMA5MajorE1ELSR_1ELNSQ_7ScaleInE0ELSS_0EEEEEENSA_6LayoutINSB_IJSE_SE_SE_EEENSB_IJNSC_ILi0EEESX_SX_EEEEENSB_IJNSA_10UnderscoreES10_S10_EEEEENS7_6detail27Sm100ImplicitGemmTileTraitsINSA_13SM90_TMA_LOADENSA_14ComposedLayoutINSA_7SwizzleILi2ELi5ELi2EEENSA_18smem_ptr_flag_bitsILi32EEENSV_INSB_IJSJ_NSC_ILi4EEEEEENSB_IJSE_SJ_EEEEEEEvEENS14_INSA_30SM90_TMA_LOAD_IM2COL_MULTICASTES1F_vEEEENS_8epilogue10collective18CollectiveEpilogueINS1K_23Sm100TmaWarpSpecializedILi3ELi2ELi16ELb1ELb0EEEJSL_NSB_IJNSV_ISH_SE_EENSV_ISJ_SE_EEEEESM_NSB_IJlNSB_IJSE_lllEEESX_EEESM_S1T_NS1K_6fusion15FusionCallbacksIS1O_NS1U_17LinearCombinationISM_fSM_fLNS_15FloatRoundStyleE2EEESL_S1R_JEEENSA_5SM1004TMEM4LOAD26SM100_TMEM_LOAD_16dp128b8xES15_NS16_INS17_ILi3ELi4ELi3EEES1A_NSV_INSB_IJNSC_ILi8EEESJ_EEENSB_IJSJ_SE_EEEEEEENSA_17SM75_U32x4_LDSM_NENSA_14SM90_TMA_STOREES29_NSA_17SM90_U32x4_STSM_NENSA_39AutoVectorizingCopyWithAssumedAlignmentILi128EEEEEEvvEEEEvNT_6ParamsE)
        /*0038*/ 	.word	0x00000008


	//----- nvinfo : EIATTR_MIN_STACK_SIZE
	.align		4
.L_27:
        /*003c*/ 	.byte	0x04, 0x12
        /*003e*/ 	.short	(.L_29 - .L_28)
	.align		4
.L_28:
        /*0040*/ 	.word	index@(_ZN7cutlass13device_kernelINS_4conv6kernel13ConvUniversalINS1_16ConvProblemShapeILNS1_8OperatorE2ELi3EEENS1_10collective14CollectiveConvINS1_47MainloopSm100TmaUmmaWarpSpecializedImplicitGemmILS5_2ELi12ELi3ELi1ELi2EN4cute5tupleIJNSA_1CILi2EEENSC_ILi1EEESE_EEEEENSB_IJNSC_ILi64EEENSB_IJSH_EEENSB_IJNSC_ILi32EEEEEEEEENS_10tfloat32_tESM_NSA_8TiledMMAINSA_8MMA_AtomIJNSA_17SM100_MMA_TF32_SSISM_SM_fLi64ELi64ELNSA_4UMMA5MajorE1ELSR_1ELNSQ_7ScaleInE0ELSS_0EEEEEENSA_6LayoutINSB_IJSE_SE_SE_EEENSB_IJNSC_ILi0EEESX_SX_EEEEENSB_IJNSA_10UnderscoreES10_S10_EEEEENS7_6detail27Sm100ImplicitGemmTileTraitsINSA_13SM90_TMA_LOADENSA_14ComposedLayoutINSA_7SwizzleILi2ELi5ELi2EEENSA_18smem_ptr_flag_bitsILi32EEENSV_INSB_IJSJ_NSC_ILi4EEEEEENSB_IJSE_SJ_EEEEEEEvEENS14_INSA_30SM90_TMA_LOAD_IM2COL_MULTICASTES1F_vEEEENS_8epilogue10collective18CollectiveEpilogueINS1K_23Sm100TmaWarpSpecializedILi3ELi2ELi16ELb1ELb0EEEJSL_NSB_IJNSV_ISH_SE_EENSV_ISJ_SE_EEEEESM_NSB_IJlNSB_IJSE_lllEEESX_EEESM_S1T_NS1K_6fusion15FusionCallbacksIS1O_NS1U_17LinearCombinationISM_fSM_fLNS_15FloatRoundStyleE2EEESL_S1R_JEEENSA_5SM1004TMEM4LOAD26SM100_TMEM_LOAD_16dp128b8xES15_NS16_INS17_ILi3ELi4ELi3EEES1A_NSV_INSB_IJNSC_ILi8EEESJ_EEENSB_IJSJ_SE_EEEEEEENSA_17SM75_U32x4_LDSM_NENSA_14SM90_TMA_STOREES29_NSA_17SM90_U32x4_STSM_NENSA_39AutoVectorizingCopyWithAssumedAlignmentILi128EEEEEEvvEEEEvNT_6ParamsE)
        /*0044*/ 	.word	0x00000008
.L_29:


//--------------------- .nv.compat                --------------------------
	.section	.nv.compat,"",@"SHT_CUDA_COMPAT_INFO"
	.align	4
        /*0000*/ 	.byte	0x02, 0x09, 0x01, 0x00, 0x02, 0x02, 0x02, 0x00, 0x02, 0x05, 0x05, 0x00, 0x03, 0x07, 0x01, 0x01
        /*0010*/ 	.byte	0x02, 0x03, 0x01, 0x00, 0x02, 0x06, 0x01, 0x00, 0x04, 0x0b, 0x08, 0x00, 0x09, 0x00, 0x00, 0x00
        /*0020*/ 	.byte	0x00, 0x00, 0x00, 0x00


//--------------------- .nv.info._ZN7cutlass13device_kernelINS_4conv6kernel13ConvUniversalINS1_16ConvProblemShapeILNS1_8OperatorE2ELi3EEENS1_10collective14CollectiveConvINS1_47MainloopSm100TmaUmmaWarpSpecializedImplicitGemmILS5_2ELi12ELi3ELi1ELi2EN4cute5tupleIJNSA_1CILi2EEENSC_ILi1EEESE_EEEEENSB_IJNSC_ILi64EEENSB_IJSH_EEENSB_IJNSC_ILi32EEEEEEEEENS_10tfloat32_tESM_NSA_8TiledMMAINSA_8MMA_AtomIJNSA_17SM100_MMA_TF32_SSISM_SM_fLi64ELi64ELNSA_4UMMA5MajorE1ELSR_1ELNSQ_7ScaleInE0ELSS_0EEEEEENSA_6LayoutINSB_IJSE_SE_SE_EEENSB_IJNSC_ILi0EEESX_SX_EEEEENSB_IJNSA_10UnderscoreES10_S10_EEEEENS7_6detail27Sm100ImplicitGemmTileTraitsINSA_13SM90_TMA_LOADENSA_14ComposedLayoutINSA_7SwizzleILi2ELi5ELi2EEENSA_18smem_ptr_flag_bitsILi32EEENSV_INSB_IJSJ_NSC_ILi4EEEEEENSB_IJSE_SJ_EEEEEEEvEENS14_INSA_30SM90_TMA_LOAD_IM2COL_MULTICASTES1F_vEEEENS_8epilogue10collective18CollectiveEpilogueINS1K_23Sm100TmaWarpSpecializedILi3ELi2ELi16ELb1ELb0EEEJSL_NSB_IJNSV_ISH_SE_EENSV_ISJ_SE_EEEEESM_NSB_IJlNSB_IJSE_lllEEESX_EEESM_S1T_NS1K_6fusion15FusionCallbacksIS1O_NS1U_17LinearCombinationISM_fSM_fLNS_15FloatRoundStyleE2EEESL_S1R_JEEENSA_5SM1004TMEM4LOAD26SM100_TMEM_LOAD_16dp128b8xES15_NS16_INS17_ILi3ELi4ELi3EEES1A_NSV_INSB_IJNSC_ILi8EEESJ_EEENSB_IJSJ_SE_EEEEEEENSA_17SM75_U32x4_LDSM_NENSA_14SM90_TMA_STOREES29_NSA_17SM90_U32x4_STSM_NENSA_39AutoVectorizingCopyWithAssumedAlignmentILi128EEEEEEvvEEEEvNT_6ParamsE --------------------------
	.section	.nv.info._ZN7cutlass13device_kernelINS_4conv6kernel13ConvUniversalINS1_16ConvProblemShapeILNS1_8OperatorE2ELi3EEENS1_10collective14CollectiveConvINS1_47MainloopSm100TmaUmmaWarpSpecializedImplicitGemmILS5_2ELi12ELi3ELi1ELi2EN4cute5tupleIJNSA_1CILi2EEENSC_ILi1EEESE_EEEEENSB_IJNSC_ILi64EEENSB_IJSH_EEENSB_IJNSC_ILi32EEEEEEEEENS_10tfloat32_tESM_NSA_8TiledMMAINSA_8MMA_AtomIJNSA_17SM100_MMA_TF32_SSISM_SM_fLi64ELi64ELNSA_4UMMA5MajorE1ELSR_1ELNSQ_7ScaleInE0ELSS_0EEEEEENSA_6LayoutINSB_IJSE_SE_SE_EEENSB_IJNSC_ILi0EEESX_SX_EEEEENSB_IJNSA_10UnderscoreES10_S10_EEEEENS7_6detail27Sm100ImplicitGemmTileTraitsINSA_13SM90_TMA_LOADENSA_14ComposedLayoutINSA_7SwizzleILi2ELi5ELi2EEENSA_18smem_ptr_flag_bitsILi32EEENSV_INSB_IJSJ_NSC_ILi4EEEEEENSB_IJSE_SJ_EEEEEEEvEENS14_INSA_30SM90_TMA_LOAD_IM2COL_MULTICASTES1F_vEEEENS_8epilogue10collective18CollectiveEpilogueINS1K_23Sm100TmaWarpSpecializedILi3ELi2ELi16ELb1ELb0EEEJSL_NSB_IJNSV_ISH_SE_EENSV_ISJ_SE_EEEEESM_NSB_IJlNSB_IJSE_lllEEESX_EEESM_S1T_NS1K_6fusion15FusionCallbacksIS1O_NS1U_17LinearCombinationISM_fSM_fLNS_15FloatRoundStyleE2EEESL_S1R_JEEENSA_5SM1004TMEM4LOAD26SM100_TMEM_LOAD_16dp128b8xES15_NS16_INS17_ILi3ELi4ELi3EEES1A_NSV_INSB_IJNSC_ILi8EEESJ_EEENSB_IJSJ_SE_EEEEEEENSA_17SM75_U32x4_LDSM_NENSA_14SM90_TMA_STOREES29_NSA_17SM90_U32x4_STSM_NENSA_39AutoVectorizingCopyWithAssumedAlignmentILi128EEEEEEvvEEEEvNT_6ParamsE,"",@"SHT_CUDA_INFO"
	.sectionflags	@""
	.align	4


	//----- nvinfo : EIATTR_CUDA_API_VERSION
	.align		4
        /*0000*/ 	.byte	0x04, 0x37
        /*0002*/ 	.short	(.L_31 - .L_30)
.L_30:
        /*0004*/ 	.word	0x00000082


	//----- nvinfo : EIATTR_KPARAM_INFO
	.align		4
.L_31:
        /*0008*/ 	.byte	0x04, 0x17
        /*000a*/ 	.short	(.L_33 - .L_32)
.L_32:
        /*000c*/ 	.word	0x00000000
        /*0010*/ 	.short	0x0000
        /*0012*/ 	.short	0x0000
        /*0014*/ 	.byte	0x00, 0xf0, 0x01, 0x24


	//----- nvinfo : EIATTR_AT_ENTRY_FRAGMENTS
	.align		4
.L_33:
        /*0018*/ 	.byte	0x04, 0x4f
        /*001a*/ 	.short	(.L_35 - .L_34)


	//   ....[0]....
.L_34:
        /*001c*/ 	.word	0x00000006


	//----- nvinfo : EIATTR_RESERVED_SMEM_USED
	.align		4
.L_35:
        /*0020*/ 	.byte	0x01, 0x41
	.zero		2


	//----- nvinfo : EIATTR_SPARSE_MMA_MASK
	.align		4
        /*0024*/ 	.byte	0x03, 0x50
        /*0026*/ 	.short	0x0000


	//----- nvinfo : EIATTR_TCGEN05_1CTA_USED
	.align		4
        /*0028*/ 	.byte	0x01, 0x51
	.zero		2


	//----- nvinfo : EIATTR_MAXREG_COUNT
	.align		4
        /*002c*/ 	.byte	0x03, 0x1b
        /*002e*/ 	.short	0x00ff


	//----- nvinfo : EIATTR_NUM_BARRIERS
	.align		4
        /*0030*/ 	.byte	0x02, 0x4c
        /*0032*/ 	.byte	0x07
	.zero		1


	//----- nvinfo : EIATTR_EXTERNS
	.align		4
        /*0034*/ 	.byte	0x04, 0x0f
        /*0036*/ 	.short	(.L_37 - .L_36)


	//   ....[0]....
	.align		4
.L_36:
        /*0038*/ 	.word	index@(__assertfail)


	//----- nvinfo : EIATTR_MERCURY_ISA_VERSION
	.align		4
.L_37:
        /*003c*/ 	.byte	0x03, 0x5f
        /*003e*/ 	.short	0x0101


	//----- nvinfo : EIATTR_INT_WARP_WIDE_INSTR_OFFSETS
	.align		4
        /*0040*/ 	.byte	0x04, 0x31
        /*0042*/ 	.short	(.L_39 - .L_38)


	//   ....[0]....
.L_38:
        /*0044*/ 	.word	0x000046e0


	//   ....[1]....
        /*0048*/ 	.word	0x00004700


	//   ....[2]....
        /*004c*/ 	.word	0x00004730


	//   ....[3]....
        /*0050*/ 	.word	0x00005370


	//   ....[4]....
        /*0054*/ 	.word	0x00005630


	//   ....[5]....
        /*0058*/ 	.word	0x00005680


	//   ....[6]....
        /*005c*/ 	.word	0x00005900


	//   ....[7]....
        /*0060*/ 	.word	0x00005910


	//   ....[8]....
        /*0064*/ 	.word	0x00006920


	//----- nvinfo : EIATTR_COOP_GROUP_MASK_REGIDS
	.align		4
.L_39:
        /*0068*/ 	.byte	0x04, 0x29
        /*006a*/ 	.short	(.L_41 - .L_40)


	//   ....[0]....
.L_40:
        /*006c*/ 	.word	0xffffffff


	//   ....[1]....
        /*0070*/ 	.word	0xffffffff


	//   ....[2]....
        /*0074*/ 	.word	0xffffffff


	//   ....[3]....
        /*0078*/ 	.word	0xffffffff


	//   ....[4]....
        /*007c*/ 	.word	0xffffffff


	//   ....[5]....
        /*0080*/ 	.word	0xffffffff


	//   ....[6]....
        /*0084*/ 	.word	0xffffffff


	//   ....[7]....
        /*0088*/ 	.word	0xffffffff


	//   ....[8]....
        /*008c*/ 	.word	0xffffffff


	//   ....[9]....
        /*0090*/ 	.word	0xffffffff


	//   ....[10]....
        /*0094*/ 	.word	0xffffffff


	//   ....[11]....
        /*0098*/ 	.word	0xffffffff


	//   ....[12]....
        /*009c*/ 	.word	0xffffffff


	//----- nvinfo : EIATTR_COOP_GROUP_INSTR_OFFSETS
	.align		4
.L_41:
        /*00a0*/ 	.byte	0x04, 0x28
        /*00a2*/ 	.short	(.L_43 - .L_42)


	//   ....[0]....
.L_42:
        /*00a4*/ 	.word	0x000000a0


	//   ....[1]....
        /*00a8*/ 	.word	0x000004e0


	//   ....[2]....
        /*00ac*/ 	.word	0x000007a0


	//   ....[3]....
        /*00b0*/ 	.word	0x00000920


	//   ....[4]....
        /*00b4*/ 	.word	0x00000a20


	//   ....[5]....
        /*00b8*/ 	.word	0x00000b70


	//   ....[6]....
        /*00bc*/ 	.word	0x00000d70


	//   ....[7]....
        /*00c0*/ 	.word	0x00002ac0


	//   ....[8]....
        /*00c4*/ 	.word	0x00003a10


	//   ....[9]....
        /*00c8*/ 	.word	0x00003c20


	//   ....[10]....
        /*00cc*/ 	.word	0x00003c50


	//   ....[11]....
        /*00d0*/ 	.word	0x000045c0


	//   ....[12]....
        /*00d4*/ 	.word	0x00004800


	//----- nvinfo : EIATTR_VRC_CTA_INIT_COUNT
	.align		4
.L_43:
        /*00d8*/ 	.byte	0x02, 0x4a
        /*00da*/ 	.byte	0x80
	.zero		1


	//----- nvinfo : EIATTR_SYSCALL_OFFSETS
	.align		4
        /*00dc*/ 	.byte	0x04, 0x46
        /*00de*/ 	.short	(.L_45 - .L_44)


	//   ....[0]....
.L_44:
        /*00e0*/ 	.word	0x00006bd0


	//   ....[1]....
        /*00e4*/ 	.word	0x00006cc0


	//   ....[2]....
        /*00e8*/ 	.word	0x00007520


	//   ....[3]....
        /*00ec*/ 	.word	0x00007f70


	//----- nvinfo : EIATTR_MBARRIER_INSTR_OFFSETS
	.align		4
.L_45:
        /*00f0*/ 	.byte	0x04, 0x39
        /*00f2*/ 	.short	(.L_47 - .L_46)


	//   ....[0]....
.L_46:
        /*00f4*/ 	.word	0x00000600
        /*00f8*/ 	.word	0x000000ff
        /*00fc*/ 	.word	0x00000000
        /*0100*/ 	.short	0x0100
        /*0102*/ 	.byte	0x07
	.zero		1


	//   ....[1]....
        /*0104*/ 	.word	0x00000610
        /*0108*/ 	.word	0x000000ff
        /*010c*/ 	.word	0x00000060
        /*0110*/ 	.short	0x0100
        /*0112*/ 	.byte	0x07
	.zero		1


	//   ....[2]....
        /*0114*/ 	.word	0x00000620
        /*0118*/ 	.word	0x000000ff
        /*011c*/ 	.word	0x00000008
        /*0120*/ 	.short	0x0100
        /*0122*/ 	.byte	0x07
	.zero		1


	//   ....[3]....
        /*0124*/ 	.word	0x00000630
        /*0128*/ 	.word	0x000000ff
        /*012c*/ 	.word	0x00000068
        /*0130*/ 	.short	0x0100
        /*0132*/ 	.byte	0x07
	.zero		1


	//   ....[4]....
        /*0134*/ 	.word	0x00000640
        /*0138*/ 	.word	0x000000ff
        /*013c*/ 	.word	0x00000010
        /*0140*/ 	.short	0x0100
        /*0142*/ 	.byte	0x07
	.zero		1


	//   ....[5]....
        /*0144*/ 	.word	0x00000650
        /*0148*/ 	.word	0x000000ff
        /*014c*/ 	.word	0x00000070
        /*0150*/ 	.short	0x0100
        /*0152*/ 	.byte	0x07
	.zero		1


	//   ....[6]....
        /*0154*/ 	.word	0x00000660
        /*0158*/ 	.word	0x000000ff
        /*015c*/ 	.word	0x00000018
        /*0160*/ 	.short	0x0100
        /*0162*/ 	.byte	0x07
	.zero		1


	//   ....[7]....
        /*0164*/ 	.word	0x00000670
        /*0168*/ 	.word	0x000000ff
        /*016c*/ 	.word	0x00000078
        /*0170*/ 	.short	0x0100
        /*0172*/ 	.byte	0x07
	.zero		1


	//   ....[8]....
        /*0174*/ 	.word	0x00000680
        /*0178*/ 	.word	0x000000ff
        /*017c*/ 	.word	0x00000020
        /*0180*/ 	.short	0x0100
        /*0182*/ 	.byte	0x07
	.zero		1


	//   ....[9]....
        /*0184*/ 	.word	0x00000690
        /*0188*/ 	.word	0x000000ff
        /*018c*/ 	.word	0x00000080
        /*0190*/ 	.short	0x0100
        /*0192*/ 	.byte	0x07
	.zero		1


	//   ....[10]....
        /*0194*/ 	.word	0x000006a0
        /*0198*/ 	.word	0x000000ff
        /*019c*/ 	.word	0x00000028
        /*01a0*/ 	.short	0x0100
        /*01a2*/ 	.byte	0x07
	.zero		1


	//   ....[11]....
        /*01a4*/ 	.word	0x000006b0
        /*01a8*/ 	.word	0x000000ff
        /*01ac*/ 	.word	0x00000088
        /*01b0*/ 	.short	0x0100
        /*01b2*/ 	.byte	0x07
	.zero		1


	//   ....[12]....
        /*01b4*/ 	.word	0x000006c0
        /*01b8*/ 	.word	0x000000ff
        /*01bc*/ 	.word	0x00000030
        /*01c0*/ 	.short	0x0100
        /*01c2*/ 	.byte	0x07
	.zero		1


	//   ....[13]....
        /*01c4*/ 	.word	0x000006d0
        /*01c8*/ 	.word	0x000000ff
        /*01cc*/ 	.word	0x00000090
        /*01d0*/ 	.short	0x0100
        /*01d2*/ 	.byte	0x07
	.zero		1


	//   ....[14]....
        /*01d4*/ 	.word	0x000006e0
        /*01d8*/ 	.word	0x000000ff
        /*01dc*/ 	.word	0x00000038
        /*01e0*/ 	.short	0x0100
        /*01e2*/ 	.byte	0x07
	.zero		1


	//   ....[15]....
        /*01e4*/ 	.word	0x000006f0
        /*01e8*/ 	.word	0x000000ff
        /*01ec*/ 	.word	0x00000098
        /*01f0*/ 	.short	0x0100
        /*01f2*/ 	.byte	0x07
	.zero		1


	//   ....[16]....
        /*01f4*/ 	.word	0x00000700
        /*01f8*/ 	.word	0x000000ff
        /*01fc*/ 	.word	0x00000040
        /*0200*/ 	.short	0x0100
        /*0202*/ 	.byte	0x07
	.zero		1


	//   ....[17]....
        /*0204*/ 	.word	0x00000710
        /*0208*/ 	.word	0x000000ff
        /*020c*/ 	.word	0x000000a0
        /*0210*/ 	.short	0x0100
        /*0212*/ 	.byte	0x07
	.zero		1


	//   ....[18]....
        /*0214*/ 	.word	0x00000720
        /*0218*/ 	.word	0x000000ff
        /*021c*/ 	.word	0x00000048
        /*0220*/ 	.short	0x0100
        /*0222*/ 	.byte	0x07
	.zero		1


	//   ....[19]....
        /*0224*/ 	.word	0x00000730
        /*0228*/ 	.word	0x000000ff
        /*022c*/ 	.word	0x000000a8
        /*0230*/ 	.short	0x0100
        /*0232*/ 	.byte	0x07
	.zero		1


	//   ....[20]....
        /*0234*/ 	.word	0x00000740
        /*0238*/ 	.word	0x000000ff
        /*023c*/ 	.word	0x00000050
        /*0240*/ 	.short	0x0100
        /*0242*/ 	.byte	0x07
	.zero		1


	//   ....[21]....
        /*0244*/ 	.word	0x00000750
        /*0248*/ 	.word	0x000000ff
        /*024c*/ 	.word	0x000000b0
        /*0250*/ 	.short	0x0100
        /*0252*/ 	.byte	0x07
	.zero		1


	//   ....[22]....
        /*0254*/ 	.word	0x00000760
        /*0258*/ 	.word	0x000000ff
        /*025c*/ 	.word	0x00000058
        /*0260*/ 	.short	0x0100
        /*0262*/ 	.byte	0x07
	.zero		1


	//   ....[23]....
        /*0264*/ 	.word	0x00000770
        /*0268*/ 	.word	0x000000ff
        /*026c*/ 	.word	0x000000b8
        /*0270*/ 	.short	0x0100
        /*0272*/ 	.byte	0x07
	.zero		1


	//   ....[24]....
        /*0274*/ 	.word	0x000008b0
        /*0278*/ 	.word	0x000000ff
        /*027c*/ 	.word	0x000000c0
        /*0280*/ 	.short	0x0100
        /*0282*/ 	.byte	0x07
	.zero		1


	//   ....[25]....
        /*0284*/ 	.word	0x000008c0
        /*0288*/ 	.word	0x000000ff
        /*028c*/ 	.word	0x000000d8
        /*0290*/ 	.short	0x0100
        /*0292*/ 	.byte	0x07
	.zero		1


	//   ....[26]....
        /*0294*/ 	.word	0x000008d0
        /*0298*/ 	.word	0x000000ff
        /*029c*/ 	.word	0x000000c8
        /*02a0*/ 	.short	0x0100
        /*02a2*/ 	.byte	0x07
	.zero		1


	//   ....[27]....
        /*02a4*/ 	.word	0x000008e0
        /*02a8*/ 	.word	0x000000ff
        /*02ac*/ 	.word	0x000000e0
        /*02b0*/ 	.short	0x0100
        /*02b2*/ 	.byte	0x07
	.zero		1


	//   ....[28]....
        /*02b4*/ 	.word	0x000008f0
        /*02b8*/ 	.word	0x000000ff
        /*02bc*/ 	.word	0x000000d0
        /*02c0*/ 	.short	0x0100
        /*02c2*/ 	.byte	0x07
	.zero		1


	//   ....[29]....
        /*02c4*/ 	.word	0x00000900
        /*02c8*/ 	.word	0x000000ff
        /*02cc*/ 	.word	0x000000e8
        /*02d0*/ 	.short	0x0100
        /*02d2*/ 	.byte	0x07
	.zero		1


	//   ....[30]....
        /*02d4*/ 	.word	0x000009f0
        /*02d8*/ 	.word	0x000000ff
        /*02dc*/ 	.word	0x000000f0
        /*02e0*/ 	.short	0x0100
        /*02e2*/ 	.byte	0x06
	.zero		1


	//   ....[31]....
        /*02e4*/ 	.word	0x00000a00
        /*02e8*/ 	.word	0x000000ff
        /*02ec*/ 	.word	0x000000f8
        /*02f0*/ 	.short	0x0100
        /*02f2*/ 	.byte	0x06
	.zero		1


	//   ....[32]....
        /*02f4*/ 	.word	0x00000b40
        /*02f8*/ 	.word	0x000000ff
        /*02fc*/ 	.word	0x00000100
        /*0300*/ 	.short	0x0100
        /*0302*/ 	.byte	0x06
	.zero		1


	//   ....[33]....
        /*0304*/ 	.word	0x00000b50
        /*0308*/ 	.word	0x000000ff
        /*030c*/ 	.word	0x00000108
        /*0310*/ 	.short	0x0100
        /*0312*/ 	.byte	0x06
	.zero		1


	//   ....[34]....
        /*0314*/ 	.word	0x00000c80
        /*0318*/ 	.word	0x000000ff
        /*031c*/ 	.word	0x00000110
        /*0320*/ 	.short	0x0100
        /*0322*/ 	.byte	0x07
	.zero		1


	//   ....[35]....
        /*0324*/ 	.word	0x00000c90
        /*0328*/ 	.word	0x000000ff
        /*032c*/ 	.word	0x00000120
        /*0330*/ 	.short	0x0100
        /*0332*/ 	.byte	0x07
	.zero		1


	//   ....[36]....
        /*0334*/ 	.word	0x00000ca0
        /*0338*/ 	.word	0x000000ff
        /*033c*/ 	.word	0x00000118
        /*0340*/ 	.short	0x0100
        /*0342*/ 	.byte	0x07
	.zero		1


	//   ....[37]....
        /*0344*/ 	.word	0x00000cb0
        /*0348*/ 	.word	0x000000ff
        /*034c*/ 	.word	0x00000128
        /*0350*/ 	.short	0x0100
        /*0352*/ 	.byte	0x07
	.zero		1


	//   ....[38]....
        /*0354*/ 	.word	0x00001ab0
        /*0358*/ 	.word	0x000000ff
        /*035c*/ 	.word	0x00000060
        /*0360*/ 	.short	0x010a
        /*0362*/ 	.byte	0x04
	.zero		1


	//   ....[39]....
        /*0364*/ 	.word	0x00001e50
        /*0368*/ 	.word	0x000000ff
        /*036c*/ 	.word	0x00000060
        /*0370*/ 	.short	0x010a
        /*0372*/ 	.byte	0x2d
	.zero		1


	//   ....[40]....
        /*0374*/ 	.word	0x00001ff0
        /*0378*/ 	.word	0x000000ff
        /*037c*/ 	.word	0x00000060
        /*0380*/ 	.short	0x010a
        /*0382*/ 	.byte	0x09
	.zero		1


	//   ....[41]....
        /*0384*/ 	.word	0x00002390
        /*0388*/ 	.word	0x000000ff
        /*038c*/ 	.word	0x000000f8
        /*0390*/ 	.short	0x0101
        /*0392*/ 	.byte	0x39
	.zero		1


	//   ....[42]....
        /*0394*/ 	.word	0x000023b0
        /*0398*/ 	.word	0x000000ff
        /*039c*/ 	.word	0x00000060
        /*03a0*/ 	.short	0x010a
        /*03a2*/ 	.byte	0x04
	.zero		1


	//   ....[43]....
        /*03a4*/ 	.word	0x00002580
        /*03a8*/ 	.word	0x000000ff
        /*03ac*/ 	.word	0x00000060
        /*03b0*/ 	.short	0x010a
        /*03b2*/ 	.byte	0x31
	.zero		1


	//   ....[44]....
        /*03b4*/ 	.word	0x00002730
        /*03b8*/ 	.word	0x000000ff
        /*03bc*/ 	.word	0x00000060
        /*03c0*/ 	.short	0x010a
        /*03c2*/ 	.byte	0x09
	.zero		1


	//   ....[45]....
        /*03c4*/ 	.word	0x00002ad0
        /*03c8*/ 	.word	0x000000ff
        /*03cc*/ 	.word	0x00000100
        /*03d0*/ 	.short	0x010a
        /*03d2*/ 	.byte	0x39
	.zero		1


	//   ....[46]....
        /*03d4*/ 	.word	0x00002b90
        /*03d8*/ 	.word	0x000000ff
        /*03dc*/ 	.word	0x00000000
        /*03e0*/ 	.short	0x0101
        /*03e2*/ 	.byte	0x04
	.zero		1


	//   ....[47]....
        /*03e4*/ 	.word	0x00003070
        /*03e8*/ 	.word	0x000000ff
        /*03ec*/ 	.word	0x00000000
        /*03f0*/ 	.short	0x010a
        /*03f2*/ 	.byte	0x04
	.zero		1


	//   ....[48]....
        /*03f4*/ 	.word	0x00003100
        /*03f8*/ 	.word	0x000000ff
        /*03fc*/ 	.word	0x00000000
        /*0400*/ 	.short	0x010a
        /*0402*/ 	.byte	0x04
	.zero		1


	//   ....[49]....
        /*0404*/ 	.word	0x00003190
        /*0408*/ 	.word	0x000000ff
        /*040c*/ 	.word	0x00000000
        /*0410*/ 	.short	0x010a
        /*0412*/ 	.byte	0x04
	.zero		1


	//   ....[50]....
        /*0414*/ 	.word	0x00003220
        /*0418*/ 	.word	0x000000ff
        /*041c*/ 	.word	0x00000000
        /*0420*/ 	.short	0x010a
        /*0422*/ 	.byte	0x04
	.zero		1


	//   ....[51]....
        /*0424*/ 	.word	0x000032b0
        /*0428*/ 	.word	0x000000ff
        /*042c*/ 	.word	0x00000000
        /*0430*/ 	.short	0x010a
        /*0432*/ 	.byte	0x04
	.zero		1


	//   ....[52]....
        /*0434*/ 	.word	0x00003340
        /*0438*/ 	.word	0x000000ff
        /*043c*/ 	.word	0x00000000
        /*0440*/ 	.short	0x010a
        /*0442*/ 	.byte	0x04
	.zero		1


	//   ....[53]....
        /*0444*/ 	.word	0x000033d0
        /*0448*/ 	.word	0x000000ff
        /*044c*/ 	.word	0x00000000
        /*0450*/ 	.short	0x010a
        /*0452*/ 	.byte	0x04
	.zero		1


	//   ....[54]....
        /*0454*/ 	.word	0x00003460
        /*0458*/ 	.word	0x000000ff
        /*045c*/ 	.word	0x00000000
        /*0460*/ 	.short	0x010a
        /*0462*/ 	.byte	0x04
	.zero		1


	//   ....[55]....
        /*0464*/ 	.word	0x000034f0
        /*0468*/ 	.word	0x000000ff
        /*046c*/ 	.word	0x00000000
        /*0470*/ 	.short	0x010a
        /*0472*/ 	.byte	0x04
	.zero		1


	//   ....[56]....
        /*0474*/ 	.word	0x00003580
        /*0478*/ 	.word	0x000000ff
        /*047c*/ 	.word	0x00000000
        /*0480*/ 	.short	0x010a
        /*0482*/ 	.byte	0x04
	.zero		1


	//   ....[57]....
        /*0484*/ 	.word	0x00003610
        /*0488*/ 	.word	0x000000ff
        /*048c*/ 	.word	0x00000000
        /*0490*/ 	.short	0x010a
        /*0492*/ 	.byte	0x04
	.zero		1


	//   ....[58]....
        /*0494*/ 	.word	0x000036b0
        /*0498*/ 	.word	0x00000000
        /*049c*/ 	.word	0x00000000
        /*04a0*/ 	.short	0x010a
        /*04a2*/ 	.byte	0xff
	.zero		1


	//   ....[59]....
        /*04a4*/ 	.word	0x000037e0
        /*04a8*/ 	.word	0x000000ff
        /*04ac*/ 	.word	0x00000108
        /*04b0*/ 	.short	0x010a
        /*04b2*/ 	.byte	0x2e
	.zero		1


	//   ....[60]....
        /*04b4*/ 	.word	0x00003880
        /*04b8*/ 	.word	0x000000ff
        /*04bc*/ 	.word	0x00000100
        /*04c0*/ 	.short	0x010a
        /*04c2*/ 	.byte	0x2e
	.zero		1


	//   ....[61]....
        /*04c4*/ 	.word	0x00003920
        /*04c8*/ 	.word	0x000000ff
        /*04cc*/ 	.word	0x00000000
        /*04d0*/ 	.short	0x0101
        /*04d2*/ 	.byte	0x06
	.zero		1


	//   ....[62]....
        /*04d4*/ 	.word	0x00003960
        /*04d8*/ 	.word	0x000000ff
        /*04dc*/ 	.word	0x00000108
        /*04e0*/ 	.short	0x0106
        /*04e2*/ 	.byte	0x2e
	.zero		1


	//   ....[63]....
        /*04e4*/ 	.word	0x000039a0
        /*04e8*/ 	.word	0x00000000
        /*04ec*/ 	.word	0x00000108
        /*04f0*/ 	.short	0x010a
        /*04f2*/ 	.byte	0xff
	.zero		1


	//   ....[64]....
        /*04f4*/ 	.word	0x00003f10
        /*04f8*/ 	.word	0x000000ff
        /*04fc*/ 	.word	0x00000100
        /*0500*/ 	.short	0x010a
        /*0502*/ 	.byte	0x07
	.zero		1


	//   ....[65]....
        /*0504*/ 	.word	0x00003fc0
        /*0508*/ 	.word	0x000000ff
        /*050c*/ 	.word	0x00000000
        /*0510*/ 	.short	0x0101
        /*0512*/ 	.byte	0x05
	.zero		1


	//   ....[66]....
        /*0514*/ 	.word	0x00003fd0
        /*0518*/ 	.word	0x000000ff
        /*051c*/ 	.word	0x00000120
        /*0520*/ 	.short	0x010a
        /*0522*/ 	.byte	0x09
	.zero		1


	//   ....[67]....
        /*0524*/ 	.word	0x00004060
        /*0528*/ 	.word	0x000000ff
        /*052c*/ 	.word	0x00000000
        /*0530*/ 	.short	0x010a
        /*0532*/ 	.byte	0x04
	.zero		1


	//   ....[68]....
        /*0534*/ 	.word	0x00004100
        /*0538*/ 	.word	0x000000ff
        /*053c*/ 	.word	0x00000000
        /*0540*/ 	.short	0x010a
        /*0542*/ 	.byte	0x08
	.zero		1


	//   ....[69]....
        /*0544*/ 	.word	0x00004230
        /*0548*/ 	.word	0x000000ff
        /*054c*/ 	.word	0x00000000
        /*0550*/ 	.short	0x010a
        /*0552*/ 	.byte	0x04
	.zero		1


	//   ....[70]....
        /*0554*/ 	.word	0x00004510
        /*0558*/ 	.word	0x000000ff
        /*055c*/ 	.word	0x00000000
        /*0560*/ 	.short	0x010a
        /*0562*/ 	.byte	0x05
	.zero		1


	//   ....[71]....
        /*0564*/ 	.word	0x000045a0
        /*0568*/ 	.word	0x000000ff
        /*056c*/ 	.word	0x00000000
        /*0570*/ 	.short	0x010a
        /*0572*/ 	.byte	0x06
	.zero		1


	//   ....[72]....
        /*0574*/ 	.word	0x00004ac0
        /*0578*/ 	.word	0x000000ff
        /*057c*/ 	.word	0x00000100
        /*0580*/ 	.short	0x010a
        /*0582*/ 	.byte	0x11
	.zero		1


	//   ....[73]....
        /*0584*/ 	.word	0x00004f40
        /*0588*/ 	.word	0x000000ff
        /*058c*/ 	.word	0x00000000
        /*0590*/ 	.short	0x0101
        /*0592*/ 	.byte	0x10
	.zero		1


	//   ....[74]....
        /*0594*/ 	.word	0x00005270
        /*0598*/ 	.word	0x000000ff
        /*059c*/ 	.word	0x000000f8
        /*05a0*/ 	.short	0x010a
        /*05a2*/ 	.byte	0x11
	.zero		1


	//   ....[75]....
        /*05a4*/ 	.word	0x000055d0
        /*05a8*/ 	.word	0x000000ff
        /*05ac*/ 	.word	0x000000d8
        /*05b0*/ 	.short	0x010a
        /*05b2*/ 	.byte	0x16
	.zero		1


	//   ....[76]....
        /*05b4*/ 	.word	0x000057e0
        /*05b8*/ 	.word	0x000000ff
        /*05bc*/ 	.word	0x000000c0
        /*05c0*/ 	.short	0x010b
        /*05c2*/ 	.byte	0x16
	.zero		1


	//   ....[77]....
        /*05c4*/ 	.word	0x00005870
        /*05c8*/ 	.word	0x000000ff
        /*05cc*/ 	.word	0x00000000
        /*05d0*/ 	.short	0x0101
        /*05d2*/ 	.byte	0x17
	.zero		1


	//   ....[78]....
        /*05d4*/ 	.word	0x000058a0
        /*05d8*/ 	.word	0x000000ff
        /*05dc*/ 	.word	0x000000d8
        /*05e0*/ 	.short	0x010a
        /*05e2*/ 	.byte	0x14
	.zero		1


	//   ....[79]....
        /*05e4*/ 	.word	0x00005a50
        /*05e8*/ 	.word	0x000000ff
        /*05ec*/ 	.word	0x000000c0
        /*05f0*/ 	.short	0x010b
        /*05f2*/ 	.byte	0x14
	.zero		1


	//   ....[80]....
        /*05f4*/ 	.word	0x00005a90
        /*05f8*/ 	.word	0x000000ff
        /*05fc*/ 	.word	0x00000000
        /*0600*/ 	.short	0x0101
        /*0602*/ 	.byte	0x13
	.zero		1


	//   ....[81]....
        /*0604*/ 	.word	0x00005b10
        /*0608*/ 	.word	0x000000ff
        /*060c*/ 	.word	0x00000000
        /*0610*/ 	.short	0x010a
        /*0612*/ 	.byte	0x04
	.zero		1


	//   ....[82]....
        /*0614*/ 	.word	0x00005ba0
        /*0618*/ 	.word	0x000000ff
        /*061c*/ 	.word	0x00000000
        /*0620*/ 	.short	0x010a
        /*0622*/ 	.byte	0x04
	.zero		1


	//   ....[83]....
        /*0624*/ 	.word	0x00005c40
        /*0628*/ 	.word	0x00000000
        /*062c*/ 	.word	0x00000000
        /*0630*/ 	.short	0x010a
        /*0632*/ 	.byte	0xff
	.zero		1


	//   ....[84]....
        /*0634*/ 	.word	0x00006000
        /*0638*/ 	.word	0x000000ff
        /*063c*/ 	.word	0x00000100
        /*0640*/ 	.short	0x010a
        /*0642*/ 	.byte	0x33
	.zero		1


	//   ....[85]....
        /*0644*/ 	.word	0x000060f0
        /*0648*/ 	.word	0x000000ff
        /*064c*/ 	.word	0x00000000
        /*0650*/ 	.short	0x0101
        /*0652*/ 	.byte	0x04
	.zero		1


	//   ....[86]....
        /*0654*/ 	.word	0x00007110
        /*0658*/ 	.word	0x00000002
        /*065c*/ 	.word	0x000000c0
        /*0660*/ 	.short	0x010a
        /*0662*/ 	.byte	0xff
	.zero		1


	//   ....[87]....
        /*0664*/ 	.word	0x00007140
        /*0668*/ 	.word	0x00000057
        /*066c*/ 	.word	0x00000110
        /*0670*/ 	.short	0x010a
        /*0672*/ 	.byte	0xff
	.zero		1


	//   ....[88]....
        /*0674*/ 	.word	0x000071d0
        /*0678*/ 	.word	0x00000002
        /*067c*/ 	.word	0x000000c0
        /*0680*/ 	.short	0x010a
        /*0682*/ 	.byte	0xff
	.zero		1


	//   ....[89]....
        /*0684*/ 	.word	0x00007400
        /*0688*/ 	.word	0x00000057
        /*068c*/ 	.word	0x00000110
        /*0690*/ 	.short	0x010a
        /*0692*/ 	.byte	0xff
	.zero		1


	//   ....[90]....
        /*0694*/ 	.word	0x00007c90
        /*0698*/ 	.word	0x00000000
        /*069c*/ 	.word	0x00000000
        /*06a0*/ 	.short	0x0101
        /*06a2*/ 	.byte	0xff
	.zero		1


	//   ....[91]....
        /*06a4*/ 	.word	0x00007ca0
        /*06a8*/ 	.word	0x00000003
        /*06ac*/ 	.word	0x000000c0
        /*06b0*/ 	.short	0x010a
        /*06b2*/ 	.byte	0xff
	.zero		1


	//   ....[92]....
        /*06b4*/ 	.word	0x00007d70
        /*06b8*/ 	.word	0x00000003
        /*06bc*/ 	.word	0x000000c0
        /*06c0*/ 	.short	0x010a
        /*06c2*/ 	.byte	0xff
	.zero		1


	//   ....[93]....
        /*06c4*/ 	.word	0x00008100
        /*06c8*/ 	.word	0x000000ff
        /*06cc*/ 	.word	0x00000000
        /*06d0*/ 	.short	0x0101
        /*06d2*/ 	.byte	0x05
	.zero		1


	//   ....[94]....
        /*06d4*/ 	.word	0x00008730
        /*06d8*/ 	.word	0x00000002
        /*06dc*/ 	.word	0x00000000
        /*06e0*/ 	.short	0x0101
        /*06e2*/ 	.byte	0xff
	.zero		1


	//   ....[95]....
        /*06e4*/ 	.word	0x00008970
        /*06e8*/ 	.word	0x000000ff
        /*06ec*/ 	.word	0x00000000
        /*06f0*/ 	.short	0x0101
        /*06f2*/ 	.byte	0x04
	.zero		1


	//   ....[96]....
        /*06f4*/ 	.word	0x000089a0
        /*06f8*/ 	.word	0x00000003
        /*06fc*/ 	.word	0x00000060
        /*0700*/ 	.short	0x010a
        /*0702*/ 	.byte	0xff
	.zero		1


	//   ....[97]....
        /*0704*/ 	.word	0x00008a00
        /*0708*/ 	.word	0x00000004
        /*070c*/ 	.word	0x00000060
        /*0710*/ 	.short	0x010a
        /*0712*/ 	.byte	0xff
	.zero		1


	//   ....[98]....
        /*0714*/ 	.word	0x00008a60
        /*0718*/ 	.word	0x00000002
        /*071c*/ 	.word	0x00000100
        /*0720*/ 	.short	0x010a
        /*0722*/ 	.byte	0xff
	.zero		1


	//   ....[99]....
        /*0724*/ 	.word	0x00008ac0
        /*0728*/ 	.word	0x00000000
        /*072c*/ 	.word	0x00000000
        /*0730*/ 	.short	0x010a
        /*0732*/ 	.byte	0xff
	.zero		1


	//   ....[100]....
        /*0734*/ 	.word	0x00008b20
        /*0738*/ 	.word	0x00000000
        /*073c*/ 	.word	0x00000000
        /*0740*/ 	.short	0x010a
        /*0742*/ 	.byte	0xff
	.zero		1


	//   ....[101]....
        /*0744*/ 	.word	0x00008b80
        /*0748*/ 	.word	0x00000000
        /*074c*/ 	.word	0x00000000
        /*0750*/ 	.short	0x010a
        /*0752*/ 	.byte	0xff
	.zero		1


	//   ....[102]....
        /*0754*/ 	.word	0x00008be0
        /*0758*/ 	.word	0x00000000
        /*075c*/ 	.word	0x00000000
        /*0760*/ 	.short	0x010a
        /*0762*/ 	.byte	0xff
	.zero		1


	//   ....[103]....
        /*0764*/ 	.word	0x00008c40
        /*0768*/ 	.word	0x00000000
        /*076c*/ 	.word	0x00000000
        /*0770*/ 	.short	0x010a
        /*0772*/ 	.byte	0xff
	.zero		1


	//   ....[104]....
        /*0774*/ 	.word	0x00008ca0
        /*0778*/ 	.word	0x00000000
        /*077c*/ 	.word	0x00000000
        /*0780*/ 	.short	0x010a
        /*0782*/ 	.byte	0xff
	.zero		1


	//   ....[105]....
        /*0784*/ 	.word	0x00008d00
        /*0788*/ 	.word	0x00000000
        /*078c*/ 	.word	0x00000000
        /*0790*/ 	.short	0x010a
        /*0792*/ 	.byte	0xff
	.zero		1


	//   ....[106]....
        /*0794*/ 	.word	0x00008d60
        /*0798*/ 	.word	0x00000000
        /*079c*/ 	.word	0x00000000
        /*07a0*/ 	.short	0x010a
        /*07a2*/ 	.byte	0xff
	.zero		1


	//   ....[107]....
        /*07a4*/ 	.word	0x00008dc0
        /*07a8*/ 	.word	0x00000000
        /*07ac*/ 	.word	0x00000000
        /*07b0*/ 	.short	0x010a
        /*07b2*/ 	.byte	0xff
	.zero		1


	//   ....[108]....
        /*07b4*/ 	.word	0x00008e20
        /*07b8*/ 	.word	0x00000000
        /*07bc*/ 	.word	0x00000000
        /*07c0*/ 	.short	0x010a
        /*07c2*/ 	.byte	0xff
	.zero		1


	//   ....[109]....
        /*07c4*/ 	.word	0x00008e80
        /*07c8*/ 	.word	0x00000000
        /*07cc*/ 	.word	0x00000000
        /*07d0*/ 	.short	0x010a
        /*07d2*/ 	.byte	0xff
	.zero		1


	//   ....[110]....
        /*07d4*/ 	.word	0x00008ee0
        /*07d8*/ 	.word	0x00000004
        /*07dc*/ 	.word	0x00000108
        /*07e0*/ 	.short	0x010a
        /*07e2*/ 	.byte	0xff
	.zero		1


	//   ....[111]....
        /*07e4*/ 	.word	0x00008f40
        /*07e8*/ 	.word	0x00000004
        /*07ec*/ 	.word	0x00000100
        /*07f0*/ 	.short	0x010a
        /*07f2*/ 	.byte	0xff
	.zero		1


	//   ....[112]....
        /*07f4*/ 	.word	0x00008fa0
        /*07f8*/ 	.word	0x00000000
        /*07fc*/ 	.word	0x00000100
        /*0800*/ 	.short	0x010a
        /*0802*/ 	.byte	0xff
	.zero		1


	//   ....[113]....
        /*0804*/ 	.word	0x00009000
        /*0808*/ 	.word	0x00000005
        /*080c*/ 	.word	0x00000120
        /*0810*/ 	.short	0x010a
        /*0812*/ 	.byte	0xff
	.zero		1


	//   ....[114]....
        /*0814*/ 	.word	0x00009060
        /*0818*/ 	.word	0x00000000
        /*081c*/ 	.word	0x00000000
        /*0820*/ 	.short	0x010a
        /*0822*/ 	.byte	0xff
	.zero		1


	//   ....[115]....
        /*0824*/ 	.word	0x000090c0
        /*0828*/ 	.word	0x00000000
        /*082c*/ 	.word	0x00000000
        /*0830*/ 	.short	0x010a
        /*0832*/ 	.byte	0xff
	.zero		1


	//   ....[116]....
        /*0834*/ 	.word	0x00009120
        /*0838*/ 	.word	0x00000000
        /*083c*/ 	.word	0x00000000
        /*0840*/ 	.short	0x010a
        /*0842*/ 	.byte	0xff
	.zero		1


	//   ....[117]....
        /*0844*/ 	.word	0x00009180
        /*0848*/ 	.word	0x00000003
        /*084c*/ 	.word	0x00000100
        /*0850*/ 	.short	0x010a
        /*0852*/ 	.byte	0xff
	.zero		1


	//   ....[118]....
        /*0854*/ 	.word	0x000091e0
        /*0858*/ 	.word	0x00000000
        /*085c*/ 	.word	0x000000f8
        /*0860*/ 	.short	0x010a
        /*0862*/ 	.byte	0xff
	.zero		1


	//   ....[119]....
        /*0864*/ 	.word	0x00009240
        /*0868*/ 	.word	0x00000000
        /*086c*/ 	.word	0x000000d8
        /*0870*/ 	.short	0x010a
        /*0872*/ 	.byte	0xff
	.zero		1


	//   ....[120]....
        /*0874*/ 	.word	0x000092a0
        /*0878*/ 	.word	0x00000003
        /*087c*/ 	.word	0x000000d8
        /*0880*/ 	.short	0x010a
        /*0882*/ 	.byte	0xff
	.zero		1


	//   ....[121]....
        /*0884*/ 	.word	0x00009300
        /*0888*/ 	.word	0x00000000
        /*088c*/ 	.word	0x00000000
        /*0890*/ 	.short	0x010a
        /*0892*/ 	.byte	0xff
	.zero		1


	//   ....[122]....
        /*0894*/ 	.word	0x00009360
        /*0898*/ 	.word	0x00000000
        /*089c*/ 	.word	0x00000000
        /*08a0*/ 	.short	0x010a
        /*08a2*/ 	.byte	0xff
	.zero		1


	//   ....[123]....
        /*08a4*/ 	.word	0x000093c0
        /*08a8*/ 	.word	0x00000000
        /*08ac*/ 	.word	0x00000100
        /*08b0*/ 	.short	0x010a
        /*08b2*/ 	.byte	0xff
	.zero		1


	//   ....[124]....
        /*08b4*/ 	.word	0x00009410
        /*08b8*/ 	.word	0x00000002
        /*08bc*/ 	.word	0x000000c0
        /*08c0*/ 	.short	0x010a
        /*08c2*/ 	.byte	0xff
	.zero		1


	//   ....[125]....
        /*08c4*/ 	.word	0x00009460
        /*08c8*/ 	.word	0x00000057
        /*08cc*/ 	.word	0x00000110
        /*08d0*/ 	.short	0x010a
        /*08d2*/ 	.byte	0xff
	.zero		1


	//   ....[126]....
        /*08d4*/ 	.word	0x000094b0
        /*08d8*/ 	.word	0x00000003
        /*08dc*/ 	.word	0x000000c0
        /*08e0*/ 	.short	0x010a
        /*08e2*/ 	.byte	0xff
	.zero		1


	//----- nvinfo : EIATTR_NUM_MBARRIERS
	.align		4
.L_47:
        /*08e4*/ 	.byte	0x03, 0x38
        /*08e6*/ 	.short	0x0026


	//----- nvinfo : EIATTR_EXIT_INSTR_OFFSETS
	.align		4
        /*08e8*/ 	.byte	0x04, 0x1c
        /*08ea*/ 	.short	(.L_49 - .L_48)


	//   ....[0]....
.L_48:
        /*08ec*/ 	.word	0x000036e0


	//   ....[1]....
        /*08f0*/ 	.word	0x00003970


	//   ....[2]....
        /*08f4*/ 	.word	0x000039d0


	//   ....[3]....
        /*08f8*/ 	.word	0x00004810


	//   ....[4]....
        /*08fc*/ 	.word	0x00005c70


	//   ....[5]....
        /*0900*/ 	.word	0x00005cb0


	//   ....[6]....
        /*0904*/ 	.word	0x00008860


	//   ....[7]....
        /*0908*/ 	.word	0x000088e0


	//   ....[8]....
        /*090c*/ 	.word	0x00008910


	//   ....[9]....
        /*0910*/ 	.word	0x00008980


	//----- nvinfo : EIATTR_MAX_THREADS
	.align		4
.L_49:
        /*0914*/ 	.byte	0x04, 0x05
        /*0916*/ 	.short	(.L_51 - .L_50)
.L_50:
        /*0918*/ 	.word	0x00000100
        /*091c*/ 	.word	0x00000001
        /*0920*/ 	.word	0x00000001


	//----- nvinfo : EIATTR_CRS_STACK_SIZE
	.align		4
.L_51:
        /*0924*/ 	.byte	0x04, 0x1e
        /*0926*/ 	.short	(.L_53 - .L_52)
.L_52:
        /*0928*/ 	.word	0x00000000


	//----- nvinfo : EIATTR_CBANK_PARAM_SIZE
	.align		4
.L_53:
        /*092c*/ 	.byte	0x03, 0x19
        /*092e*/ 	.short	0x0900


	//----- nvinfo : EIATTR_PARAM_CBANK
	.align		4
        /*0930*/ 	.byte	0x04, 0x0a
        /*0932*/ 	.short	(.L_55 - .L_54)
	.align		4
.L_54:
        /*0934*/ 	.word	index@(.nv.constant0._ZN7cutlass13device_kernelINS_4conv6kernel13ConvUniversalINS1_16ConvProblemShapeILNS1_8OperatorE2ELi3EEENS1_10collective14CollectiveConvINS1_47MainloopSm100TmaUmmaWarpSpecializedImplicitGemmILS5_2ELi12ELi3ELi1ELi2EN4cute5tupleIJNSA_1CILi2EEENSC_ILi1EEESE_EEEEENSB_IJNSC_ILi64EEENSB_IJSH_EEENSB_IJNSC_ILi32EEEEEEEEENS_10tfloat32_tESM_NSA_8TiledMMAINSA_8MMA_AtomIJNSA_17SM100_MMA_TF32_SSISM_SM_fLi64ELi64ELNSA_4UMMA5MajorE1ELSR_1ELNSQ_7ScaleInE0ELSS_0EEEEEENSA_6LayoutINSB_IJSE_SE_SE_EEENSB_IJNSC_ILi0EEESX_SX_EEEEENSB_IJNSA_10UnderscoreES10_S10_EEEEENS7_6detail27Sm100ImplicitGemmTileTraitsINSA_13SM90_TMA_LOADENSA_14ComposedLayoutINSA_7SwizzleILi2ELi5ELi2EEENSA_18smem_ptr_flag_bitsILi32EEENSV_INSB_IJSJ_NSC_ILi4EEEEEENSB_IJSE_SJ_EEEEEEEvEENS14_INSA_30SM90_TMA_LOAD_IM2COL_MULTICASTES1F_vEEEENS_8epilogue10collective18CollectiveEpilogueINS1K_23Sm100TmaWarpSpecializedILi3ELi2ELi16ELb1ELb0EEEJSL_NSB_IJNSV_ISH_SE_EENSV_ISJ_SE_EEEEESM_NSB_IJlNSB_IJSE_lllEEESX_EEESM_S1T_NS1K_6fusion15FusionCallbacksIS1O_NS1U_17LinearCombinationISM_fSM_fLNS_15FloatRoundStyleE2EEESL_S1R_JEEENSA_5SM1004TMEM4LOAD26SM100_TMEM_LOAD_16dp128b8xES15_NS16_INS17_ILi3ELi4ELi3EEES1A_NSV_INSB_IJNSC_ILi8EEESJ_EEENSB_IJSJ_SE_EEEEEEENSA_17SM75_U32x4_LDSM_NENSA_14SM90_TMA_STOREES29_NSA_17SM90_U32x4_STSM_NENSA_39AutoVectorizingCopyWithAssumedAlignmentILi128EEEEEEvvEEEEvNT_6ParamsE)
        /*0938*/ 	.short	0x0380
        /*093a*/ 	.short	0x0900


	//----- nvinfo : EIATTR_SW_WAR
	.align		4
.L_55:
        /*093c*/ 	.byte	0x04, 0x36
        /*093e*/ 	.short	(.L_57 - .L_56)
.L_56:
        /*0940*/ 	.word	0x00000008
.L_57:


//--------------------- .nv.callgraph             --------------------------
	.section	.nv.callgraph,"",@"SHT_CUDA_CALLGRAPH"
	.align	4
	.sectionentsize	8
	.align		4
        /*0000*/ 	.word	0x00000000
	.align		4
        /*0004*/ 	.word	0xffffffff
	.align		4
        /*0008*/ 	.word	index@(_ZN7cutlass13device_kernelINS_4conv6kernel13ConvUniversalINS1_16ConvProblemShapeILNS1_8OperatorE2ELi3EEENS1_10collective14CollectiveConvINS1_47MainloopSm100TmaUmmaWarpSpecializedImplicitGemmILS5_2ELi12ELi3ELi1ELi2EN4cute5tupleIJNSA_1CILi2EEENSC_ILi1EEESE_EEEEENSB_IJNSC_ILi64EEENSB_IJSH_EEENSB_IJNSC_ILi32EEEEEEEEENS_10tfloat32_tESM_NSA_8TiledMMAINSA_8MMA_AtomIJNSA_17SM100_MMA_TF32_SSISM_SM_fLi64ELi64ELNSA_4UMMA5MajorE1ELSR_1ELNSQ_7ScaleInE0ELSS_0EEEEEENSA_6LayoutINSB_IJSE_SE_SE_EEENSB_IJNSC_ILi0EEESX_SX_EEEEENSB_IJNSA_10UnderscoreES10_S10_EEEEENS7_6detail27Sm100ImplicitGemmTileTraitsINSA_13SM90_TMA_LOADENSA_14ComposedLayoutINSA_7SwizzleILi2ELi5ELi2EEENSA_18smem_ptr_flag_bitsILi32EEENSV_INSB_IJSJ_NSC_ILi4EEEEEENSB_IJSE_SJ_EEEEEEEvEENS14_INSA_30SM90_TMA_LOAD_IM2COL_MULTICASTES1F_vEEEENS_8epilogue10collective18CollectiveEpilogueINS1K_23Sm100TmaWarpSpecializedILi3ELi2ELi16ELb1ELb0EEEJSL_NSB_IJNSV_ISH_SE_EENSV_ISJ_SE_EEEEESM_NSB_IJlNSB_IJSE_lllEEESX_EEESM_S1T_NS1K_6fusion15FusionCallbacksIS1O_NS1U_17LinearCombinationISM_fSM_fLNS_15FloatRoundStyleE2EEESL_S1R_JEEENSA_5SM1004TMEM4LOAD26SM100_TMEM_LOAD_16dp128b8xES15_NS16_INS17_ILi3ELi4ELi3EEES1A_NSV_INSB_IJNSC_ILi8EEESJ_EEENSB_IJSJ_SE_EEEEEEENSA_17SM75_U32x4_LDSM_NENSA_14SM90_TMA_STOREES29_NSA_17SM90_U32x4_STSM_NENSA_39AutoVectorizingCopyWithAssumedAlignmentILi128EEEEEEvvEEEEvNT_6ParamsE)
	.align		4
        /*000c*/ 	.word	index@(__assertfail)
	.align		4
        /*0010*/ 	.word	0x00000000
	.align		4
        /*0014*/ 	.word	0xfffffffe
	.align		4
        /*0018*/ 	.word	0x00000000
	.align		4
        /*001c*/ 	.word	0xfffffffd
	.align		4
        /*0020*/ 	.word	0x00000000
	.align		4
        /*0024*/ 	.word	0xfffffffc


//--------------------- .nv.constant4             --------------------------
	.section	.nv.constant4,"a",@progbits
	.align	8
	.align		8
.nv.constant4:
        /*0000*/ 	.dword	__assertfail
	.align		8
        /*0008*/ 	.dword	__unnamed_1
	.align		8
        /*0010*/ 	.dword	__unnamed_2
	.align		8
        /*0018*/ 	.dword	_ZN39_INTERNAL_1fe62584_4_k_cu_fb4c1ca3_34904cuda3std3__45__cpo5beginE
	.align		8
        /*0020*/ 	.dword	_ZN39_INTERNAL_1fe62584_4_k_cu_fb4c1ca3_34904cuda3std3__45__cpo3endE
	.align		8
        /*0028*/ 	.dword	_ZN39_INTERNAL_1fe62584_4_k_cu_fb4c1ca3_34904cuda3std3__45__cpo6cbeginE
	.align		8
        /*0030*/ 	.dword	_ZN39_INTERNAL_1fe62584_4_k_cu_fb4c1ca3_34904cuda3std3__45__cpo4cendE
	.align		8
        /*0038*/ 	.dword	_ZN39_INTERNAL_1fe62584_4_k_cu_fb4c1ca3_34904cuda3std3__441_GLOBAL__N__1fe62584_4_k_cu_fb4c1ca3_34906ignoreE
	.align		8
        /*0040*/ 	.dword	_ZN39_INTERNAL_1fe62584_4_k_cu_fb4c1ca3_34904cuda3std3__419piecewise_constructE
	.align		8
        /*0048*/ 	.dword	_ZN39_INTERNAL_1fe62584_4_k_cu_fb4c1ca3_34904cuda3std3__48in_placeE
	.align		8
        /*0050*/ 	.dword	_ZN39_INTERNAL_1fe62584_4_k_cu_fb4c1ca3_34904cuda3std6ranges3__45__cpo4swapE
	.align		8
        /*0058*/ 	.dword	_ZN39_INTERNAL_1fe62584_4_k_cu_fb4c1ca3_34904cuda3std6ranges3__45__cpo9iter_moveE
	.align		8
        /*0060*/ 	.dword	_ZN39_INTERNAL_1fe62584_4_k_cu_fb4c1ca3_34904cute7productE
	.align		8
        /*0068*/ 	.dword	_ZN39_INTERNAL_1fe62584_4_k_cu_fb4c1ca3_34904cute1_E
	.align		8
        /*0070*/ 	.dword	$str$27
	.align		8
        /*0078*/ 	.dword	$str$28
	.align		8
        /*0080*/ 	.dword	$str$29
	.align		8
        /*0088*/ 	.dword	$str$30


//--------------------- .text._ZN7cutlass13device_kernelINS_4conv6kernel13ConvUniversalINS1_16ConvProblemShapeILNS1_8OperatorE2ELi3EEENS1_10collective14CollectiveConvINS1_47MainloopSm100TmaUmmaWarpSpecializedImplicitGemmILS5_2ELi12ELi3ELi1ELi2EN4cute5tupleIJNSA_1CILi2EEENSC_ILi1EEESE_EEEEENSB_IJNSC_ILi64EEENSB_IJSH_EEENSB_IJNSC_ILi32EEEEEEEEENS_10tfloat32_tESM_NSA_8TiledMMAINSA_8MMA_AtomIJNSA_17SM100_MMA_TF32_SSISM_SM_fLi64ELi64ELNSA_4UMMA5MajorE1ELSR_1ELNSQ_7ScaleInE0ELSS_0EEEEEENSA_6LayoutINSB_IJSE_SE_SE_EEENSB_IJNSC_ILi0EEESX_SX_EEEEENSB_IJNSA_10UnderscoreES10_S10_EEEEENS7_6detail27Sm100ImplicitGemmTileTraitsINSA_13SM90_TMA_LOADENSA_14ComposedLayoutINSA_7SwizzleILi2ELi5ELi2EEENSA_18smem_ptr_flag_bitsILi32EEENSV_INSB_IJSJ_NSC_ILi4EEEEEENSB_IJSE_SJ_EEEEEEEvEENS14_INSA_30SM90_TMA_LOAD_IM2COL_MULTICASTES1F_vEEEENS_8epilogue10collective18CollectiveEpilogueINS1K_23Sm100TmaWarpSpecializedILi3ELi2ELi16ELb1ELb0EEEJSL_NSB_IJNSV_ISH_SE_EENSV_ISJ_SE_EEEEESM_NSB_IJlNSB_IJSE_lllEEESX_EEESM_S1T_NS1K_6fusion15FusionCallbacksIS1O_NS1U_17LinearCombinationISM_fSM_fLNS_15FloatRoundStyleE2EEESL_S1R_JEEENSA_5SM1004TMEM4LOAD26SM100_TMEM_LOAD_16dp128b8xES15_NS16_INS17_ILi3ELi4ELi3EEES1A_NSV_INSB_IJNSC_ILi8EEESJ_EEENSB_IJSJ_SE_EEEEEEENSA_17SM75_U32x4_LDSM_NENSA_14SM90_TMA_STOREES29_NSA_17SM90_U32x4_STSM_NENSA_39AutoVectorizingCopyWithAssumedAlignmentILi128EEEEEEvvEEEEvNT_6ParamsE --------------------------
	.section	.text._ZN7cutlass13device_kernelINS_4conv6kernel13ConvUniversalINS1_16ConvProblemShapeILNS1_8OperatorE2ELi3EEENS1_10collective14CollectiveConvINS1_47MainloopSm100TmaUmmaWarpSpecializedImplicitGemmILS5_2ELi12ELi3ELi1ELi2EN4cute5tupleIJNSA_1CILi2EEENSC_ILi1EEESE_EEEEENSB_IJNSC_ILi64EEENSB_IJSH_EEENSB_IJNSC_ILi32EEEEEEEEENS_10tfloat32_tESM_NSA_8TiledMMAINSA_8MMA_AtomIJNSA_17SM100_MMA_TF32_SSISM_SM_fLi64ELi64ELNSA_4UMMA5MajorE1ELSR_1ELNSQ_7ScaleInE0ELSS_0EEEEEENSA_6LayoutINSB_IJSE_SE_SE_EEENSB_IJNSC_ILi0EEESX_SX_EEEEENSB_IJNSA_10UnderscoreES10_S10_EEEEENS7_6detail27Sm100ImplicitGemmTileTraitsINSA_13SM90_TMA_LOADENSA_14ComposedLayoutINSA_7SwizzleILi2ELi5ELi2EEENSA_18smem_ptr_flag_bitsILi32EEENSV_INSB_IJSJ_NSC_ILi4EEEEEENSB_IJSE_SJ_EEEEEEEvEENS14_INSA_30SM90_TMA_LOAD_IM2COL_MULTICASTES1F_vEEEENS_8epilogue10collective18CollectiveEpilogueINS1K_23Sm100TmaWarpSpecializedILi3ELi2ELi16ELb1ELb0EEEJSL_NSB_IJNSV_ISH_SE_EENSV_ISJ_SE_EEEEESM_NSB_IJlNSB_IJSE_lllEEESX_EEESM_S1T_NS1K_6fusion15FusionCallbacksIS1O_NS1U_17LinearCombinationISM_fSM_fLNS_15FloatRoundStyleE2EEESL_S1R_JEEENSA_5SM1004TMEM4LOAD26SM100_TMEM_LOAD_16dp128b8xES15_NS16_INS17_ILi3ELi4ELi3EEES1A_NSV_INSB_IJNSC_ILi8EEESJ_EEENSB_IJSJ_SE_EEEEEEENSA_17SM75_U32x4_LDSM_NENSA_14SM90_TMA_STOREES29_NSA_17SM90_U32x4_STSM_NENSA_39AutoVectorizingCopyWithAssumedAlignmentILi128EEEEEEvvEEEEvNT_6ParamsE,"ax",@progbits
	.align	128
.text._ZN7cutlass13device_kernelINS_4conv6kernel13ConvUniversalINS1_16ConvProblemShapeILNS1_8OperatorE2ELi3EEENS1_10collective14CollectiveConvINS1_47MainloopSm100TmaUmmaWarpSpecializedImplicitGemmILS5_2ELi12ELi3ELi1ELi2EN4cute5tupleIJNSA_1CILi2EEENSC_ILi1EEESE_EEEEENSB_IJNSC_ILi64EEENSB_IJSH_EEENSB_IJNSC_ILi32EEEEEEEEENS_10tfloat32_tESM_NSA_8TiledMMAINSA_8MMA_AtomIJNSA_17SM100_MMA_TF32_SSISM_SM_fLi64ELi64ELNSA_4UMMA5MajorE1ELSR_1ELNSQ_7ScaleInE0ELSS_0EEEEEENSA_6LayoutINSB_IJSE_SE_SE_EEENSB_IJNSC_ILi0EEESX_SX_EEEEENSB_IJNSA_10UnderscoreES10_S10_EEEEENS7_6detail27Sm100ImplicitGemmTileTraitsINSA_13SM90_TMA_LOADENSA_14ComposedLayoutINSA_7SwizzleILi2ELi5ELi2EEENSA_18smem_ptr_flag_bitsILi32EEENSV_INSB_IJSJ_NSC_ILi4EEEEEENSB_IJSE_SJ_EEEEEEEvEENS14_INSA_30SM90_TMA_LOAD_IM2COL_MULTICASTES1F_vEEEENS_8epilogue10collective18CollectiveEpilogueINS1K_23Sm100TmaWarpSpecializedILi3ELi2ELi16ELb1ELb0EEEJSL_NSB_IJNSV_ISH_SE_EENSV_ISJ_SE_EEEEESM_NSB_IJlNSB_IJSE_lllEEESX_EEESM_S1T_NS1K_6fusion15FusionCallbacksIS1O_NS1U_17LinearCombinationISM_fSM_fLNS_15FloatRoundStyleE2EEESL_S1R_JEEENSA_5SM1004TMEM4LOAD26SM100_TMEM_LOAD_16dp128b8xES15_NS16_INS17_ILi3ELi4ELi3EEES1A_NSV_INSB_IJNSC_ILi8EEESJ_EEENSB_IJSJ_SE_EEEEEEENSA_17SM75_U32x4_LDSM_NENSA_14SM90_TMA_STOREES29_NSA_17SM90_U32x4_STSM_NENSA_39AutoVectorizingCopyWithAssumedAlignmentILi128EEEEEEvvEEEEvNT_6ParamsE:
        .type           _ZN7cutlass13device_kernelINS_4conv6kernel13ConvUniversalINS1_16ConvProblemShapeILNS1_8OperatorE2ELi3EEENS1_10collective14CollectiveConvINS1_47MainloopSm100TmaUmmaWarpSpecializedImplicitGemmILS5_2ELi12ELi3ELi1ELi2EN4cute5tupleIJNSA_1CILi2EEENSC_ILi1EEESE_EEEEENSB_IJNSC_ILi64EEENSB_IJSH_EEENSB_IJNSC_ILi32EEEEEEEEENS_10tfloat32_tESM_NSA_8TiledMMAINSA_8MMA_AtomIJNSA_17SM100_MMA_TF32_SSISM_SM_fLi64ELi64ELNSA_4UMMA5MajorE1ELSR_1ELNSQ_7ScaleInE0ELSS_0EEEEEENSA_6LayoutINSB_IJSE_SE_SE_EEENSB_IJNSC_ILi0EEESX_SX_EEEEENSB_IJNSA_10UnderscoreES10_S10_EEEEENS7_6detail27Sm100ImplicitGemmTileTraitsINSA_13SM90_TMA_LOADENSA_14ComposedLayoutINSA_7SwizzleILi2ELi5ELi2EEENSA_18smem_ptr_flag_bitsILi32EEENSV_INSB_IJSJ_NSC_ILi4EEEEEENSB_IJSE_SJ_EEEEEEEvEENS14_INSA_30SM90_TMA_LOAD_IM2COL_MULTICASTES1F_vEEEENS_8epilogue10collective18CollectiveEpilogueINS1K_23Sm100TmaWarpSpecializedILi3ELi2ELi16ELb1ELb0EEEJSL_NSB_IJNSV_ISH_SE_EENSV_ISJ_SE_EEEEESM_NSB_IJlNSB_IJSE_lllEEESX_EEESM_S1T_NS1K_6fusion15FusionCallbacksIS1O_NS1U_17LinearCombinationISM_fSM_fLNS_15FloatRoundStyleE2EEESL_S1R_JEEENSA_5SM1004TMEM4LOAD26SM100_TMEM_LOAD_16dp128b8xES15_NS16_INS17_ILi3ELi4ELi3EEES1A_NSV_INSB_IJNSC_ILi8EEESJ_EEENSB_IJSJ_SE_EEEEEEENSA_17SM75_U32x4_LDSM_NENSA_14SM90_TMA_STOREES29_NSA_17SM90_U32x4_STSM_NENSA_39AutoVectorizingCopyWithAssumedAlignmentILi128EEEEEEvvEEEEvNT_6ParamsE,@function
        .size           _ZN7cutlass13device_kernelINS_4conv6kernel13ConvUniversalINS1_16ConvProblemShapeILNS1_8OperatorE2ELi3EEENS1_10collective14CollectiveConvINS1_47MainloopSm100TmaUmmaWarpSpecializedImplicitGemmILS5_2ELi12ELi3ELi1ELi2EN4cute5tupleIJNSA_1CILi2EEENSC_ILi1EEESE_EEEEENSB_IJNSC_ILi64EEENSB_IJSH_EEENSB_IJNSC_ILi32EEEEEEEEENS_10tfloat32_tESM_NSA_8TiledMMAINSA_8MMA_AtomIJNSA_17SM100_MMA_TF32_SSISM_SM_fLi64ELi64ELNSA_4UMMA5MajorE1ELSR_1ELNSQ_7ScaleInE0ELSS_0EEEEEENSA_6LayoutINSB_IJSE_SE_SE_EEENSB_IJNSC_ILi0EEESX_SX_EEEEENSB_IJNSA_10UnderscoreES10_S10_EEEEENS7_6detail27Sm100ImplicitGemmTileTraitsINSA_13SM90_TMA_LOADENSA_14ComposedLayoutINSA_7SwizzleILi2ELi5ELi2EEENSA_18smem_ptr_flag_bitsILi32EEENSV_INSB_IJSJ_NSC_ILi4EEEEEENSB_IJSE_SJ_EEEEEEEvEENS14_INSA_30SM90_TMA_LOAD_IM2COL_MULTICASTES1F_vEEEENS_8epilogue10collective18CollectiveEpilogueINS1K_23Sm100TmaWarpSpecializedILi3ELi2ELi16ELb1ELb0EEEJSL_NSB_IJNSV_ISH_SE_EENSV_ISJ_SE_EEEEESM_NSB_IJlNSB_IJSE_lllEEESX_EEESM_S1T_NS1K_6fusion15FusionCallbacksIS1O_NS1U_17LinearCombinationISM_fSM_fLNS_15FloatRoundStyleE2EEESL_S1R_JEEENSA_5SM1004TMEM4LOAD26SM100_TMEM_LOAD_16dp128b8xES15_NS16_INS17_ILi3ELi4ELi3EEES1A_NSV_INSB_IJNSC_ILi8EEESJ_EEENSB_IJSJ_SE_EEEEEEENSA_17SM75_U32x4_LDSM_NENSA_14SM90_TMA_STOREES29_NSA_17SM90_U32x4_STSM_NENSA_39AutoVectorizingCopyWithAssumedAlignmentILi128EEEEEEvvEEEEvNT_6ParamsE,(.L_x_176 - _ZN7cutlass13device_kernelINS_4conv6kernel13ConvUniversalINS1_16ConvProblemShapeILNS1_8OperatorE2ELi3EEENS1_10collective14CollectiveConvINS1_47MainloopSm100TmaUmmaWarpSpecializedImplicitGemmILS5_2ELi12ELi3ELi1ELi2EN4cute5tupleIJNSA_1CILi2EEENSC_ILi1EEESE_EEEEENSB_IJNSC_ILi64EEENSB_IJSH_EEENSB_IJNSC_ILi32EEEEEEEEENS_10tfloat32_tESM_NSA_8TiledMMAINSA_8MMA_AtomIJNSA_17SM100_MMA_TF32_SSISM_SM_fLi64ELi64ELNSA_4UMMA5MajorE1ELSR_1ELNSQ_7ScaleInE0ELSS_0EEEEEENSA_6LayoutINSB_IJSE_SE_SE_EEENSB_IJNSC_ILi0EEESX_SX_EEEEENSB_IJNSA_10UnderscoreES10_S10_EEEEENS7_6detail27Sm100ImplicitGemmTileTraitsINSA_13SM90_TMA_LOADENSA_14ComposedLayoutINSA_7SwizzleILi2ELi5ELi2EEENSA_18smem_ptr_flag_bitsILi32EEENSV_INSB_IJSJ_NSC_ILi4EEEEEENSB_IJSE_SJ_EEEEEEEvEENS14_INSA_30SM90_TMA_LOAD_IM2COL_MULTICASTES1F_vEEEENS_8epilogue10collective18CollectiveEpilogueINS1K_23Sm100TmaWarpSpecializedILi3ELi2ELi16ELb1ELb0EEEJSL_NSB_IJNSV_ISH_SE_EENSV_ISJ_SE_EEEEESM_NSB_IJlNSB_IJSE_lllEEESX_EEESM_S1T_NS1K_6fusion15FusionCallbacksIS1O_NS1U_17LinearCombinationISM_fSM_fLNS_15FloatRoundStyleE2EEESL_S1R_JEEENSA_5SM1004TMEM4LOAD26SM100_TMEM_LOAD_16dp128b8xES15_NS16_INS17_ILi3ELi4ELi3EEES1A_NSV_INSB_IJNSC_ILi8EEESJ_EEENSB_IJSJ_SE_EEEEEEENSA_17SM75_U32x4_LDSM_NENSA_14SM90_TMA_STOREES29_NSA_17SM90_U32x4_STSM_NENSA_39AutoVectorizingCopyWithAssumedAlignmentILi128EEEEEEvvEEEEvNT_6ParamsE)
        .other          _ZN7cutlass13device_kernelINS_4conv6kernel13ConvUniversalINS1_16ConvProblemShapeILNS1_8OperatorE2ELi3EEENS1_10collective14CollectiveConvINS1_47MainloopSm100TmaUmmaWarpSpecializedImplicitGemmILS5_2ELi12ELi3ELi1ELi2EN4cute5tupleIJNSA_1CILi2EEENSC_ILi1EEESE_EEEEENSB_IJNSC_ILi64EEENSB_IJSH_EEENSB_IJNSC_ILi32EEEEEEEEENS_10tfloat32_tESM_NSA_8TiledMMAINSA_8MMA_AtomIJNSA_17SM100_MMA_TF32_SSISM_SM_fLi64ELi64ELNSA_4UMMA5MajorE1ELSR_1ELNSQ_7ScaleInE0ELSS_0EEEEEENSA_6LayoutINSB_IJSE_SE_SE_EEENSB_IJNSC_ILi0EEESX_SX_EEEEENSB_IJNSA_10UnderscoreES10_S10_EEEEENS7_6detail27Sm100ImplicitGemmTileTraitsINSA_13SM90_TMA_LOADENSA_14ComposedLayoutINSA_7SwizzleILi2ELi5ELi2EEENSA_18smem_ptr_flag_bitsILi32EEENSV_INSB_IJSJ_NSC_ILi4EEEEEENSB_IJSE_SJ_EEEEEEEvEENS14_INSA_30SM90_TMA_LOAD_IM2COL_MULTICASTES1F_vEEEENS_8epilogue10collective18CollectiveEpilogueINS1K_23Sm100TmaWarpSpecializedILi3ELi2ELi16ELb1ELb0EEEJSL_NSB_IJNSV_ISH_SE_EENSV_ISJ_SE_EEEEESM_NSB_IJlNSB_IJSE_lllEEESX_EEESM_S1T_NS1K_6fusion15FusionCallbacksIS1O_NS1U_17LinearCombinationISM_fSM_fLNS_15FloatRoundStyleE2EEESL_S1R_JEEENSA_5SM1004TMEM4LOAD26SM100_TMEM_LOAD_16dp128b8xES15_NS16_INS17_ILi3ELi4ELi3EEES1A_NSV_INSB_IJNSC_ILi8EEESJ_EEENSB_IJSJ_SE_EEEEEEENSA_17SM75_U32x4_LDSM_NENSA_14SM90_TMA_STOREES29_NSA_17SM90_U32x4_STSM_NENSA_39AutoVectorizingCopyWithAssumedAlignmentILi128EEEEEEvvEEEEvNT_6ParamsE,@"STO_CUDA_ENTRY STV_DEFAULT"
_ZN7cutlass13device_kernelINS_4conv6kernel13ConvUniversalINS1_16ConvProblemShapeILNS1_8OperatorE2ELi3EEENS1_10collective14CollectiveConvINS1_47MainloopSm100TmaUmmaWarpSpecializedImplicitGemmILS5_2ELi12ELi3ELi1ELi2EN4cute5tupleIJNSA_1CILi2EEENSC_ILi1EEESE_EEEEENSB_IJNSC_ILi64EEENSB_IJSH_EEENSB_IJNSC_ILi32EEEEEEEEENS_10tfloat32_tESM_NSA_8TiledMMAINSA_8MMA_AtomIJNSA_17SM100_MMA_TF32_SSISM_SM_fLi64ELi64ELNSA_4UMMA5MajorE1ELSR_1ELNSQ_7ScaleInE0ELSS_0EEEEEENSA_6LayoutINSB_IJSE_SE_SE_EEENSB_IJNSC_ILi0EEESX_SX_EEEEENSB_IJNSA_10UnderscoreES10_S10_EEEEENS7_6detail27Sm100ImplicitGemmTileTraitsINSA_13SM90_TMA_LOADENSA_14ComposedLayoutINSA_7SwizzleILi2ELi5ELi2EEENSA_18smem_ptr_flag_bitsILi32EEENSV_INSB_IJSJ_NSC_ILi4EEEEEENSB_IJSE_SJ_EEEEEEEvEENS14_INSA_30SM90_TMA_LOAD_IM2COL_MULTICASTES1F_vEEEENS_8epilogue10collective18CollectiveEpilogueINS1K_23Sm100TmaWarpSpecializedILi3ELi2ELi16ELb1ELb0EEEJSL_NSB_IJNSV_ISH_SE_EENSV_ISJ_SE_EEEEESM_NSB_IJlNSB_IJSE_lllEEESX_EEESM_S1T_NS1K_6fusion15FusionCallbacksIS1O_NS1U_17LinearCombinationISM_fSM_fLNS_15FloatRoundStyleE2EEESL_S1R_JEEENSA_5SM1004TMEM4LOAD26SM100_TMEM_LOAD_16dp128b8xES15_NS16_INS17_ILi3ELi4ELi3EEES1A_NSV_INSB_IJNSC_ILi8EEESJ_EEENSB_IJSJ_SE_EEEEEEENSA_17SM75_U32x4_LDSM_NENSA_14SM90_TMA_STOREES29_NSA_17SM90_U32x4_STSM_NENSA_39AutoVectorizingCopyWithAssumedAlignmentILi128EEEEEEvvEEEEvNT_6ParamsE:
[----:B------:R-:W1:Y:S01]  /*0000*/  LDC R1, c[0x0][0x37c] ;  /* 0x0000df00ff017b82 */ /* 0x000e620000000800 */
[----:B------:R-:W2:Y:S01]  /*0010*/  S2R R77, SR_TID.X ;  /* 0x00000000004d7919 */ /* 0x000ea20000002100 */
[----:B------:R-:W3:Y:S01]  /*0020*/  LDCU.64 UR6, c[0x0][0x990] ;  /* 0x00013200ff0677ac */ /* 0x000ee20008000a00 */
[----:B-1----:R-:W-:Y:S01]  /*0030*/  VIADD R1, R1, 0xfffffff8 ;  /* 0xfffffff801017836 */ /* 0x002fe20000000000 */
[----:B------:R-:W-:Y:S02]  /*0040*/  PRMT R67, RZ, 0x7610, R67 ;  /* 0x00007610ff437816 */ /* 0x000fe40000000043 */
[----:B------:R-:W-:Y:S01]  /*0050*/  ELECT P6, URZ, PT ;  /* 0x0000000000ff782f */ /* 0x000fe200038c0000 */
[----:B------:R-:W1:Y:S01]  /*0060*/  LDCU.64 UR48, c[0x0][0x358] ;  /* 0x00006b00ff3077ac */ /* 0x000e620008000a00 */
[----:B---3--:R-:W-:-:S04]  /*0070*/  UISETP.NE.U32.AND UP0, UPT, UR6, URZ, UPT ;  /* 0x000000ff0600728c */ /* 0x008fc8000bf05070 */
[----:B------:R-:W-:Y:S01]  /*0080*/  UISETP.NE.AND.EX UP0, UPT, UR7, URZ, UPT, UP0 ;  /* 0x000000ff0700728c */ /* 0x000fe2000bf05300 */
[----:B--2---:R-:W-:-:S05]  /*0090*/  SHF.R.U32.HI R78, RZ, 0x5, R77 ;  /* 0x00000005ff4e7819 */ /* 0x004fca000001164d */
[----:B------:R-:W2:Y:S02]  /*00a0*/  SHFL.IDX PT, R0, R78, RZ, 0x1f ;  /* 0x00001fff4e007589 */ /* 0x000ea400000e0000 */
[----:B--2---:R-:W-:Y:S01]  /*00b0*/  R2UR UR4, R0 ;  /* 0x00000000000472ca */ /* 0x004fe200000e0000 */
[----:B-1----:R-:W-:-:S14]  /*00c0*/  BRA.U UP0, `(.L_x_0) ;  /* 0x00000001002c7547 */ /* 0x002fdc000b800000 */
[----:B------:R-:W1:Y:S02]  /*00d0*/  LDCU.64 UR8, c[0x0][0x988] ;  /* 0x00013100ff0877ac */ /* 0x000e640008000a00 */
[----:B-1----:R-:W-:-:S04]  /*00e0*/  UISETP.NE.U32.AND UP0, UPT, UR8, URZ, UPT ;  /* 0x000000ff0800728c */ /* 0x002fc8000bf05070 */
[----:B------:R-:W-:-:S09]  /*00f0*/  UISETP.NE.AND.EX UP0, UPT, UR9, URZ, UPT, UP0 ;  /* 0x000000ff0900728c */ /* 0x000fd2000bf05300 */
[----:B------:R-:W-:Y:S05]  /*0100*/  BRA.U !UP0, `(.L_x_1) ;  /* 0x0000000108107547 */ /* 0x000fea000b800000 */
[----:B------:R-:W1:Y:S02]  /*0110*/  LDC.64 R2, c[0x0][0x988] ;  /* 0x00026200ff027b82 */ /* 0x000e640000000a00 */
[----:B-1----:R1:W5:Y:S01]  /*0120*/  LDG.E R35, desc[UR48][R2.64] ;  /* 0x0000003002237981 */ /* 0x002362000c1e1900 */
[----:B------:R-:W-:Y:S01]  /*0130*/  HFMA2 R67, -RZ, RZ, 0, 5.9604644775390625e-08 ;  /* 0x00000001ff437431 */ /* 0x000fe200000001ff */
[----:B------:R-:W-:Y:S05]  /*0140*/  BRA `(.L_x_0) ;  /* 0x00000000000c7947 */ /* 0x000fea0003800000 */
.L_x_1:
[----:B------:R-:W1:Y:S01]  /*0150*/  LDCU UR5, c[0x0][0x980] ;  /* 0x00013000ff0577ac */ /* 0x000e620008000800 */
[----:B------:R-:W-:Y:S01]  /*0160*/  HFMA2 R67, -RZ, RZ, 0, 5.9604644775390625e-08 ;  /* 0x00000001ff437431 */ /* 0x000fe200000001ff */
[----:B-1----:R-:W-:Y:S02]  /*0170*/  MOV R35, UR5 ;  /* 0x0000000500237c02 */ /* 0x002fe40008000f00 */
.L_x_0:
[----:B------:R-:W2:Y:S02]  /*0180*/  LDCU.64 UR8, c[0x0][0x9b0] ;  /* 0x00013600ff0877ac */ /* 0x000ea40008000a00 */
[----:B--2---:R-:W-:-:S04]  /*0190*/  UISETP.NE.U32.AND UP0, UPT, UR8, URZ, UPT ;  /* 0x000000ff0800728c */ /* 0x004fc8000bf05070 */
[----:B------:R-:W-:-:S09]  /*01a0*/  UISETP.NE.AND.EX UP0, UPT, UR9, URZ, UPT, UP0 ;  /* 0x000000ff0900728c */ /* 0x000fd2000bf05300 */
[----:B------:R-:W-:Y:S05]  /*01b0*/  BRA.U UP0, `(.L_x_2) ;  /* 0x0000000100247547 */ /* 0x000fea000b800000 */
[----:B------:R-:W2:Y:S02]  /*01c0*/  LDCU.64 UR8, c[0x0][0x9a8] ;  /* 0x00013500ff0877ac */ /* 0x000ea40008000a00 */
[----:B--2---:R-:W-:-:S04]  /*01d0*/  UISETP.NE.U32.AND UP0, UPT, UR8, URZ, UPT ;  /* 0x000000ff0800728c */ /* 0x004fc8000bf05070 */
[----:B------:R-:W-:-:S09]  /*01e0*/  UISETP.NE.AND.EX UP0, UPT, UR9, URZ, UPT, UP0 ;  /* 0x000000ff0900728c */ /* 0x000fd2000bf05300 */
[----:B------:R-:W-:Y:S05]  /*01f0*/  BRA.U !UP0, `(.L_x_3) ;  /* 0x00000001080c7547 */ /* 0x000fea000b800000 */
[----:B-1----:R-:W1:Y:S02]  /*0200*/  LDC.64 R2, c[0x0][0x9a8] ;  /* 0x00026a00ff027b82 */ /* 0x002e640000000a00 */
[----:B-1----:R2:W5:Y:S01]  /*0210*/  LDG.E R33, desc[UR48][R2.64] ;  /* 0x0000003002217981 */ /* 0x002562000c1e1900 */
[----:B------:R-:W-:Y:S05]  /*0220*/  BRA `(.L_x_2) ;  /* 0x0000000000087947 */ /* 0x000fea0003800000 */
.L_x_3:
[----:B------:R-:W2:Y:S02]  /*0230*/  LDCU UR5, c[0x0][0x9a0] ;  /* 0x00013400ff0577ac */ /* 0x000ea40008000800 */
[----:B--2---:R-:W-:Y:S02]  /*0240*/  MOV R33, UR5 ;  /* 0x0000000500217c02 */ /* 0x004fe40008000f00 */
.L_x_2:
[----:B------:R-:W-:Y:S01]  /*0250*/  IMAD.U32 R0, RZ, RZ, UR4 ;  /* 0x00000004ff007e24 */ /* 0x000fe2000f8e00ff */
[----:B------:R-:W-:Y:S04]  /*0260*/  BSSY.RECONVERGENT B0, `(.L_x_4) ;  /* 0x000000c000007945 */ /* 0x000fe80003800200 */
[C---:B------:R-:W-:Y:S02]  /*0270*/  ISETP.NE.OR P1, PT, R0.reuse, 0x1, !P6 ;  /* 0x000000010000780c */ /* 0x040fe40007725670 */
[----:B------:R-:W-:-:S11]  /*0280*/  ISETP.NE.OR P0, PT, R0, 0x3, !P6 ;  /* 0x000000030000780c */ /* 0x000fd60007705670 */
[----:B------:R-:W-:Y:S05]  /*0290*/  @P1 BRA `(.L_x_5) ;  /* 0x0000000000201947 */ /* 0x000fea0003800000 */
[----:B------:R-:W3:Y:S02]  /*02a0*/  LDCU.64 UR8, c[0x0][0x348] ;  /* 0x00006900ff0877ac */ /* 0x000ee40008000a00 */
[----:B---3--:R-:W-:Y:S02]  /*02b0*/  UIADD3 UR10, UP1, UPT, UR8, 0x80, URZ ;  /* 0x00000080080a7890 */ /* 0x008fe4000ff3e0ff */
[----:B------:R-:W-:Y:S02]  /*02c0*/  UIADD3 UR8, UP0, UPT, UR8, 0x180, URZ ;  /* 0x0000018008087890 */ /* 0x000fe4000ff1e0ff */
[----:B------:R-:W-:Y:S02]  /*02d0*/  UIADD3.X UR11, UPT, UPT, URZ, UR9, URZ, UP1, !UPT ;  /* 0x00000009ff0b7290 */ /* 0x000fe40008ffe4ff */
[----:B------:R-:W-:-:S07]  /*02e0*/  UIADD3.X UR9, UPT, UPT, URZ, UR9, URZ, UP0, !UPT ;  /* 0x00000009ff097290 */ /* 0x000fce00087fe4ff */
[----:B------:R3:W-:Y:S02]  /*02f0*/  UTMACCTL.PF [UR10] ;  /* 0x000000000a0079b9 */ /* 0x0007e40008040000 */
[----:B------:R3:W-:Y:S02]  /*0300*/  UTMACCTL.PF [UR8] ;  /* 0x00000000080079b9 */ /* 0x0007e40008040000 */
[----:B---3--:R-:W-:Y:S01]  /*0310*/  NOP ;  /* 0x0000000000007918 */ /* 0x008fe20000000000 */
.L_x_5:
[----:B------:R-:W-:Y:S05]  /*0320*/  BSYNC.RECONVERGENT B0 ;  /* 0x0000000000007941 */ /* 0x000fea0003800200 */
.L_x_4:
[----:B------:R-:W-:Y:S04]  /*0330*/  BSSY.RECONVERGENT B0, `(.L_x_6) ;  /* 0x000000a000007945 */ /* 0x000fe80003800200 */
        /* <DEDUP_REMOVED lines=9> */
.L_x_7:
[----:B------:R-:W-:Y:S05]  /*03d0*/  BSYNC.RECONVERGENT B0 ;  /* 0x0000000000007941 */ /* 0x000fea0003800200 */
.L_x_6:
[----:B------:R-:W3:Y:S01]  /*03e0*/  LDCU.64 UR8, c[0x0][0x988] ;  /* 0x00013100ff0877ac */ /* 0x000ee20008000a00 */
[----:B------:R-:W-:Y:S02]  /*03f0*/  UISETP.EQ.U32.AND UP1, UPT, UR6, URZ, UPT ;  /* 0x000000ff0600728c */ /* 0x000fe4000bf22070 */
[----:B------:R-:W-:Y:S02]  /*0400*/  UPLOP3.LUT UP6, UPT, UPT, UPT, UPT, 0x80, 0x8 ;  /* 0x000000000008789c */ /* 0x000fe40003fcf070 */
[----:B---3--:R-:W-:-:S04]  /*0410*/  UISETP.NE.U32.AND UP0, UPT, UR8, URZ, UPT ;  /* 0x000000ff0800728c */ /* 0x008fc8000bf05070 */
[----:B------:R-:W-:-:S04]  /*0420*/  UISETP.NE.AND.EX UP0, UPT, UR9, URZ, UPT, UP0 ;  /* 0x000000ff0900728c */ /* 0x000fc8000bf05300 */
[----:B------:R-:W-:-:S04]  /*0430*/  UISETP.EQ.OR.EX UP2, UPT, UR7, URZ, !UP0, UP1 ;  /* 0x000000ff0700728c */ /* 0x000fc8000c742710 */
[----:B------:R-:W-:-:S05]  /*0440*/  UP2UR UR50, UPR, URZ, 0x4 ;  /* 0x00000004ff327883 */ /* 0x000fca0008000000 */
[----:B------:R-:W-:Y:S07]  /*0450*/  BRA.U !UP2, `(.L_x_8) ;  /* 0x000000010a207547 */ /* 0x000fee000b800000 */
[----:B------:R-:W-:Y:S01]  /*0460*/  UISETP.NE.U32.AND UP2, UPT, UR6, URZ, UPT ;  /* 0x000000ff0600728c */ /* 0x000fe2000bf45070 */
[----:B-----5:R-:W-:Y:S01]  /*0470*/  FSETP.NEU.AND P0, PT, R35, RZ, PT ;  /* 0x000000ff2300720b */ /* 0x020fe20003f0d000 */
[----:B------:R-:W-:Y:S02]  /*0480*/  USEL UR5, URZ, 0xffffffff, UP0 ;  /* 0xffffffffff057887 */ /* 0x000fe40008000000 */
[----:B------:R-:W-:-:S10]  /*0490*/  UISETP.NE.AND.EX UP2, UPT, UR7, URZ, UPT, UP2 ;  /* 0x000000ff0700728c */ /* 0x000fd4000bf45320 */
[----:B------:R-:W-:Y:S01]  /*04a0*/  VOTEU.ANY UP1, P0 ;  /* 0x0000000000ff7886 */ /* 0x000fe20000020100 */
[----:B------:R-:W-:-:S04]  /*04b0*/  @!UP2 USEL UR5, URZ, 0xffffffff, UP1 ;  /* 0xffffffffff05a887 */ /* 0x000fc80008800000 */
[----:B------:R-:W-:-:S04]  /*04c0*/  ULOP3.LUT UR5, UR5, 0x1, URZ, 0xc0, !UPT ;  /* 0x0000000105057892 */ /* 0x000fc8000f8ec0ff */
[----:B------:R-:W-:-:S11]  /*04d0*/  UISETP.NE.U32.AND UP6, UPT, UR5, 0x1, UPT ;  /* 0x000000010500788c */ /* 0x000fd6000bfc5070 */
.L_x_8:
[----:B-12---:R-:W1:Y:S02]  /*04e0*/  SHFL.IDX PT, R2, R78, RZ, 0x1f ;  /* 0x00001fff4e027589 */ /* 0x006e6400000e0000 */
[----:B-1----:R-:W-:-:S13]  /*04f0*/  ISETP.NE.AND P0, PT, R2, RZ, PT ;  /* 0x000000ff0200720c */ /* 0x002fda0003f05270 */
[----:B------:R-:W-:Y:S05]  /*0500*/  @P0 BRA `(.L_x_9) ;  /* 0x0000000000a40947 */ /* 0x000fea0003800000 */
[----:B------:R-:W-:Y:S01]  /*0510*/  ELECT P0, URZ, PT ;  /* 0x0000000000ff782f */ /* 0x000fe20003800000 */
[----:B------:R-:W-:-:S12]  /*0520*/  BSSY.RECONVERGENT B0, `(.L_x_9) ;  /* 0x0000027000007945 */ /* 0x000fd80003800200 */
[----:B------:R-:W-:Y:S05]  /*0530*/  @!P0 BRA `(.L_x_10) ;  /* 0x0000000000948947 */ /* 0x000fea0003800000 */
[----:B------:R-:W1:Y:S01]  /*0540*/  S2UR UR7, SR_CgaCtaId ;  /* 0x00000000000779c3 */ /* 0x000e620000008800 */
[----:B------:R-:W-:Y:S01]  /*0550*/  UMOV UR8, 0x400 ;  /* 0x0000040000087882 */ /* 0x000fe20000000000 */
[----:B------:R-:W-:Y:S01]  /*0560*/  UMOV UR6, 0x1 ;  /* 0x0000000100067882 */ /* 0x000fe20000000000 */
[----:B------:R-:W-:Y:S02]  /*0570*/  UMOV UR5, 0x2 ;  /* 0x0000000200057882 */ /* 0x000fe40000000000 */
[----:B------:R-:W-:-:S04]  /*0580*/  UIADD3 UR10, UPT, UPT, -UR5, 0x100000, URZ ;  /* 0x00100000050a7890 */ /* 0x000fc8000fffe1ff */
[----:B------:R-:W-:Y:S02]  /*0590*/  USHF.L.U32 UR11, UR10, 0xb, URZ ;  /* 0x0000000b0a0b7899 */ /* 0x000fe400080006ff */
[----:B------:R-:W-:Y:S02]  /*05a0*/  USHF.L.U32 UR10, UR10, 0x1, URZ ;  /* 0x000000010a0a7899 */ /* 0x000fe400080006ff */
[----:B-1----:R-:W-:Y:S02]  /*05b0*/  ULEA UR7, UR7, UR8, 0x18 ;  /* 0x0000000807077291 */ /* 0x002fe4000f8ec0ff */
[----:B------:R-:W-:-:S04]  /*05c0*/  UIADD3 UR8, UPT, UPT, -UR6, 0x100000, URZ ;  /* 0x0010000006087890 */ /* 0x000fc8000fffe1ff */
[----:B------:R-:W-:Y:S02]  /*05d0*/  USHF.L.U32 UR9, UR8, 0xb, URZ ;  /* 0x0000000b08097899 */ /* 0x000fe400080006ff */
[----:B------:R-:W-:Y:S01]  /*05e0*/  USHF.L.U32 UR8, UR8, 0x1, URZ ;  /* 0x0000000108087899 */ /* 0x000fe200080006ff */
[----:B------:R-:W1:Y:S11]  /*05f0*/  FENCE.VIEW.ASYNC.S ;  /* 0x00000000000073c6 */ /* 0x000e760000000000 */
[----:B-1----:R1:W2:Y:S01]  /*0600*/  SYNCS.EXCH.64 URZ, [UR7], UR8 ;  /* 0x0000000807ff75b2 */ /* 0x0022a20008000100 */
[----:B------:R1:W3:Y:S01]  /*0610*/  SYNCS.EXCH.64 URZ, [UR7+0x60], UR10 ;  /* 0x0000600a07ff75b2 */ /* 0x0002e20008000100 */
[----:B------:R1:W4:Y:S01]  /*0620*/  SYNCS.EXCH.64 URZ, [UR7+0x8], UR8 ;  /* 0x0000080807ff75b2 */ /* 0x0003220008000100 */
[----:B------:R1:W1:Y:S01]  /*0630*/  SYNCS.EXCH.64 URZ, [UR7+0x68], UR10 ;  /* 0x0000680a07ff75b2 */ /* 0x0002620008000100 */
        /* <DEDUP_REMOVED lines=20> */
[----:B--2---:R-:W-:Y:S01]  /*0780*/  NOP ;  /* 0x0000000000007918 */ /* 0x004fe20000000000 */
.L_x_10:
[----:B-1----:R-:W-:Y:S05]  /*0790*/  BSYNC.RECONVERGENT B0 ;  /* 0x0000000000007941 */ /* 0x002fea0003800200 */
.L_x_9:
[----:B------:R-:W1:Y:S01]  /*07a0*/  SHFL.IDX PT, R2, R78, RZ, 0x1f ;  /* 0x00001fff4e027589 */ /* 0x000e6200000e0000 */
[----:B------:R-:W-:Y:S01]  /*07b0*/  NOP ;  /* 0x0000000000007918 */ /* 0x000fe20000000000 */
[----:B-1----:R-:W-:-:S13]  /*07c0*/  ISETP.NE.AND P0, PT, R2, 0x1, PT ;  /* 0x000000010200780c */ /* 0x002fda0003f05270 */
[----:B------:R-:W-:Y:S05]  /*07d0*/  @P0 BRA `(.L_x_11) ;  /* 0x0000000000500947 */ /* 0x000fea0003800000 */
[----:B------:R-:W1:Y:S01]  /*07e0*/  S2UR UR7, SR_CgaCtaId ;  /* 0x00000000000779c3 */ /* 0x000e620000008800 */
[----:B------:R-:W-:Y:S01]  /*07f0*/  UMOV UR8, 0x400 ;  /* 0x0000040000087882 */ /* 0x000fe20000000000 */
[----:B------:R-:W-:Y:S01]  /*0800*/  UMOV UR6, 0x20 ;  /* 0x0000002000067882 */ /* 0x000fe20000000000 */
[----:B------:R-:W-:Y:S01]  /*0810*/  UMOV UR5, 0x80 ;  /* 0x0000008000057882 */ /* 0x000fe20000000000 */
[----:B------:R-:W-:Y:S01]  /*0820*/  ELECT P0, URZ, PT ;  /* 0x0000000000ff782f */ /* 0x000fe20003800000 */
        /* <DEDUP_REMOVED lines=8> */
[----:B-1----:R1:W2:Y:S01]  /*08b0*/  SYNCS.EXCH.64 URZ, [UR7+0xc0], UR8 ;  /* 0x0000c00807ff75b2 */ /* 0x0022a20008000100 */
[----:B------:R1:W1:Y:S01]  /*08c0*/  SYNCS.EXCH.64 URZ, [UR7+0xd8], UR10 ;  /* 0x0000d80a07ff75b2 */ /* 0x0002620008000100 */
[----:B------:R1:W1:Y:S01]  /*08d0*/  SYNCS.EXCH.64 URZ, [UR7+0xc8], UR8 ;  /* 0x0000c80807ff75b2 */ /* 0x0002620008000100 */
[----:B------:R1:W1:Y:S01]  /*08e0*/  SYNCS.EXCH.64 URZ, [UR7+0xe0], UR10 ;  /* 0x0000e00a07ff75b2 */ /* 0x0002620008000100 */
[----:B------:R1:W1:Y:S01]  /*08f0*/  SYNCS.EXCH.64 URZ, [UR7+0xd0], UR8 ;  /* 0x0000d00807ff75b2 */ /* 0x0002620008000100 */
[----:B------:R1:W1:Y:S01]  /*0900*/  SYNCS.EXCH.64 URZ, [UR7+0xe8], UR10 ;  /* 0x0000e80a07ff75b2 */ /* 0x0002620008000100 */
[----:B------:R-:W-:Y:S01]  /*0910*/  NOP ;  /* 0x0000000000007918 */ /* 0x000fe20000000000 */
.L_x_11:
[----:B------:R-:W3:Y:S01]  /*0920*/  SHFL.IDX PT, R2, R78, RZ, 0x1f ;  /* 0x00001fff4e027589 */ /* 0x000ee200000e0000 */
[----:B------:R-:W-:Y:S01]  /*0930*/  NOP ;  /* 0x0000000000007918 */ /* 0x000fe20000000000 */
[----:B---3--:R-:W-:-:S13]  /*0940*/  ISETP.NE.AND P0, PT, R2, 0x3, PT ;  /* 0x000000030200780c */ /* 0x008fda0003f05270 */
[----:B------:R-:W-:Y:S05]  /*0950*/  @P0 BRA `(.L_x_12) ;  /* 0x0000000000300947 */ /* 0x000fea0003800000 */
[----:B------:R-:W3:Y:S01]  /*0960*/  S2UR UR6, SR_CgaCtaId ;  /* 0x00000000000679c3 */ /* 0x000ee20000008800 */
[----:B-1----:R-:W-:Y:S01]  /*0970*/  UMOV UR7, 0x400 ;  /* 0x0000040000077882 */ /* 0x002fe20000000000 */
[----:B------:R-:W-:Y:S01]  /*0980*/  UMOV UR5, 0x20 ;  /* 0x0000002000057882 */ /* 0x000fe20000000000 */
[----:B------:R-:W-:Y:S01]  /*0990*/  ELECT P0, URZ, PT ;  /* 0x0000000000ff782f */ /* 0x000fe20003800000 */
[----:B------:R-:W-:-:S04]  /*09a0*/  UIADD3 UR8, UPT, UPT, -UR5, 0x100000, URZ ;  /* 0x0010000005087890 */ /* 0x000fc8000fffe1ff */
[----:B------:R-:W-:Y:S02]  /*09b0*/  USHF.L.U32 UR9, UR8, 0xb, URZ ;  /* 0x0000000b08097899 */ /* 0x000fe400080006ff */
[----:B------:R-:W-:Y:S02]  /*09c0*/  USHF.L.U32 UR8, UR8, 0x1, URZ ;  /* 0x0000000108087899 */ /* 0x000fe400080006ff */
[----:B---3--:R-:W-:Y:S01]  /*09d0*/  ULEA UR6, UR6, UR7, 0x18 ;  /* 0x0000000706067291 */ /* 0x008fe2000f8ec0ff */
[----:B------:R-:W1:Y:S11]  /*09e0*/  FENCE.VIEW.ASYNC.S ;  /* 0x00000000000073c6 */ /* 0x000e760000000000 */
[----:B-1----:R3:W1:Y:S01]  /*09f0*/  SYNCS.EXCH.64 URZ, [UR6+0xf0], UR8 ;  /* 0x0000f00806ff75b2 */ /* 0x0026620008000100 */
[----:B------:R3:W1:Y:S02]  /*0a00*/  SYNCS.EXCH.64 URZ, [UR6+0xf8], UR8 ;  /* 0x0000f80806ff75b2 */ /* 0x0006640008000100 */
[----:B---3--:R-:W-:Y:S01]  /*0a10*/  NOP ;  /* 0x0000000000007918 */ /* 0x008fe20000000000 */
.L_x_12:
[----:B------:R-:W3:Y:S01]  /*0a20*/  SHFL.IDX PT, R2, R78, RZ, 0x1f ;  /* 0x00001fff4e027589 */ /* 0x000ee200000e0000 */
[----:B------:R-:W-:Y:S01]  /*0a30*/  NOP ;  /* 0x0000000000007918 */ /* 0x000fe20000000000 */
[----:B---3--:R-:W-:-:S13]  /*0a40*/  ISETP.NE.AND P0, PT, R2, 0x4, PT ;  /* 0x000000040200780c */ /* 0x008fda0003f05270 */
[----:B------:R-:W-:Y:S05]  /*0a50*/  @P0 BRA `(.L_x_13) ;  /* 0x0000000000440947 */ /* 0x000fea0003800000 */
[----:B------:R-:W3:Y:S01]  /*0a60*/  S2UR UR6, SR_CgaCtaId ;  /* 0x00000000000679c3 */ /* 0x000ee20000008800 */
[----:B-1----:R-:W-:Y:S01]  /*0a70*/  UMOV UR8, 0x1e0 ;  /* 0x000001e000087882 */ /* 0x002fe20000000000 */
[----:B------:R-:W-:Y:S01]  /*0a80*/  UMOV UR7, 0x400 ;  /* 0x0000040000077882 */ /* 0x000fe20000000000 */
[----:B------:R-:W-:Y:S01]  /*0a90*/  USEL UR8, UR8, 0x1a0, UP6 ;  /* 0x000001a008087887 */ /* 0x000fe2000b000000 */
[----:B------:R-:W-:Y:S01]  /*0aa0*/  UMOV UR5, 0x1 ;  /* 0x0000000100057882 */ /* 0x000fe20000000000 */
[----:B------:R-:W-:Y:S01]  /*0ab0*/  ELECT P0, URZ, PT ;  /* 0x0000000000ff782f */ /* 0x000fe20003800000 */
[----:B------:R-:W-:-:S04]  /*0ac0*/  UIADD3 UR10, UPT, UPT, -UR5, 0x100000, URZ ;  /* 0x00100000050a7890 */ /* 0x000fc8000fffe1ff */
[----:B------:R-:W-:Y:S02]  /*0ad0*/  USHF.L.U32 UR11, UR10, 0xb, URZ ;  /* 0x0000000b0a0b7899 */ /* 0x000fe400080006ff */
[----:B------:R-:W-:Y:S02]  /*0ae0*/  USHF.L.U32 UR10, UR10, 0x1, URZ ;  /* 0x000000010a0a7899 */ /* 0x000fe400080006ff */
        /* <DEDUP_REMOVED lines=8> */
.L_x_13:
[----:B------:R-:W3:Y:S01]  /*0b70*/  SHFL.IDX PT, R2, R78, RZ, 0x1f ;  /* 0x00001fff4e027589 */ /* 0x000ee200000e0000 */
[----:B------:R-:W1:Y:S01]  /*0b80*/  S2UR UR46, SR_CgaCtaId ;  /* 0x00000000002e79c3 */ /* 0x000e620000008800 */
[----:B------:R-:W-:Y:S01]  /*0b90*/  NOP ;  /* 0x0000000000007918 */ /* 0x000fe20000000000 */
[----:B---3--:R-:W-:-:S13]  /*0ba0*/  ISETP.NE.AND P0, PT, R2, 0x5, PT ;  /* 0x000000050200780c */ /* 0x008fda0003f05270 */
[----:B-1----:R-:W-:Y:S05]  /*0bb0*/  @P0 BRA `(.L_x_14) ;  /* 0x0000000000440947 */ /* 0x002fea0003800000 */
[----:B------:R-:W-:Y:S01]  /*0bc0*/  UMOV UR7, 0x400 ;  /* 0x0000040000077882 */ /* 0x000fe20000000000 */
[----:B------:R-:W-:Y:S01]  /*0bd0*/  UMOV UR6, 0x1 ;  /* 0x0000000100067882 */ /* 0x000fe20000000000 */
[----:B------:R-:W-:Y:S01]  /*0be0*/  UMOV UR5, 0x80 ;  /* 0x0000008000057882 */ /* 0x000fe20000000000 */
[----:B------:R-:W-:Y:S02]  /*0bf0*/  ULEA UR7, UR46, UR7, 0x18 ;  /* 0x000000072e077291 */ /* 0x000fe4000f8ec0ff */
[----:B------:R-:W-:-:S04]  /*0c00*/  UIADD3 UR8, UPT, UPT, -UR6, 0x100000, URZ ;  /* 0x0010000006087890 */ /* 0x000fc8000fffe1ff */
[----:B------:R-:W-:Y:S02]  /*0c10*/  USHF.L.U32 UR9, UR8, 0xb, URZ ;  /* 0x0000000b08097899 */ /* 0x000fe400080006ff */
[----:B------:R-:W-:Y:S02]  /*0c20*/  USHF.L.U32 UR8, UR8, 0x1, URZ ;  /* 0x0000000108087899 */ /* 0x000fe400080006ff */
[----:B------:R-:W-:-:S04]  /*0c30*/  UIADD3 UR10, UPT, UPT, -UR5, 0x100000, URZ ;  /* 0x00100000050a7890 */ /* 0x000fc8000fffe1ff */
[----:B------:R-:W-:Y:S02]  /*0c40*/  USHF.L.U32 UR11, UR10, 0xb, URZ ;  /* 0x0000000b0a0b7899 */ /* 0x000fe400080006ff */
[----:B------:R-:W-:Y:S01]  /*0c50*/  USHF.L.U32 UR10, UR10, 0x1, URZ ;  /* 0x000000010a0a7899 */ /* 0x000fe200080006ff */
[----:B------:R-:W-:Y:S01]  /*0c60*/  ELECT P0, URZ, PT ;  /* 0x0000000000ff782f */ /* 0x000fe20003800000 */
[----:B------:R-:W1:Y:S02]  /*0c70*/  FENCE.VIEW.ASYNC.S ;  /* 0x00000000000073c6 */ /* 0x000e640000000000 */
[----:B-1----:R1:W3:Y:S08]  /*0c80*/  SYNCS.EXCH.64 URZ, [UR7+0x110], UR8 ;  /* 0x0001100807ff75b2 */ /* 0x0022f00008000100 */
[----:B------:R1:W1:Y:S01]  /*0c90*/  SYNCS.EXCH.64 URZ, [UR7+0x120], UR10 ;  /* 0x0001200a07ff75b2 */ /* 0x0002620008000100 */
[----:B------:R1:W1:Y:S01]  /*0ca0*/  SYNCS.EXCH.64 URZ, [UR7+0x118], UR8 ;  /* 0x0001180807ff75b2 */ /* 0x0002620008000100 */
[----:B------:R1:W1:Y:S01]  /*0cb0*/  SYNCS.EXCH.64 URZ, [UR7+0x128], UR10 ;  /* 0x0001280a07ff75b2 */ /* 0x0002620008000100 */
[----:B------:R-:W-:Y:S01]  /*0cc0*/  NOP ;  /* 0x0000000000007918 */ /* 0x000fe20000000000 */
.L_x_14:
[----:B------:R-:W2:Y:S01]  /*0cd0*/  LDCU UR5, c[0x0][0x36c] ;  /* 0x00006d80ff0577ac */ /* 0x000ea20008000800 */
[----:B------:R-:W-:Y:S01]  /*0ce0*/  ISETP.NE.OR P6, PT, R0, 0x2, !P6 ;  /* 0x000000020000780c */ /* 0x000fe200077c5670 */
[----:B------:R-:W-:Y:S01]  /*0cf0*/  NOP ;  /* 0x0000000000007918 */ /* 0x000fe20000000000 */
[----:B------:R-:W-:Y:S01]  /*0d00*/  LOP3.LUT R8, R77, 0x1f, RZ, 0xc0, !PT ;  /* 0x0000001f4d087812 */ /* 0x000fe200078ec0ff */
[----:B------:R-:W-:Y:S02]  /*0d10*/  UISETP.NE.AND UP5, UPT, UR4, 0x2, UPT ;  /* 0x000000020400788c */ /* 0x000fe4000bfa5270 */
[----:B------:R-:W-:Y:S02]  /*0d20*/  UISETP.NE.AND UP4, UPT, UR4, URZ, UPT ;  /* 0x000000ff0400728c */ /* 0x000fe4000bf85270 */
[----:B--2---:R-:W-:-:S09]  /*0d30*/  UISETP.EQ.U32.AND UP1, UPT, UR5, 0x1, UPT ;  /* 0x000000010500788c */ /* 0x004fd2000bf22070 */
[----:B------:R-:W-:Y:S05]  /*0d40*/  BRA.U !UP1, `(.L_x_15) ;  /* 0x0000000109087547 */ /* 0x000fea000b800000 */
[----:B-1-34-:R-:W-:Y:S01]  /*0d50*/  UCGABAR_ARV ;  /* 0x00000000000079c7 */ /* 0x01afe20008000000 */
[----:B------:R-:W-:Y:S05]  /*0d60*/  BRA `(.L_x_16) ;  /* 0x0000000000047947 */ /* 0x000fea0003800000 */
.L_x_15:
[----:B-1-34-:R-:W-:Y:S01]  /*0d70*/  NOP ;  /* 0x0000000000007918 */ /* 0x01afe20000000000 */
.L_x_16:
[----:B------:R-:W1:Y:S01]  /*0d80*/  S2R R16, SR_CTAID.Y ;  /* 0x0000000000107919 */ /* 0x000e620000002600 */
[----:B------:R-:W2:Y:S01]  /*0d90*/  S2UR UR6, SR_CTAID.X ;  /* 0x00000000000679c3 */ /* 0x000ea20000002500 */
[----:B------:R-:W-:-:S05]  /*0da0*/  CS2R.32 R68, SR_CgaSize ;  /* 0x0000000000447805 */ /* 0x000fca0000008a00 */
[----:B------:R-:W-:-:S05]  /*0db0*/  IMAD R68, R68, -0xa0, RZ ;  /* 0xffffff6044447824 */ /* 0x000fca00078e02ff */
[----:B------:R-:W-:-:S14]  /*0dc0*/  R2UR UR7, R68 ;  /* 0x00000000440772ca */ /* 0x000fdc00000e0000 */
[----:B------:R-:W3:Y:S01]  /*0dd0*/  LDCU UR7, c[0x0][UR7+0x2b0] ;  /* 0x00005600070777ac */ /* 0x000ee20008000800 */
[----:B------:R-:W-:-:S05]  /*0de0*/  CS2R.32 R68, SR_CgaSize ;  /* 0x0000000000447805 */ /* 0x000fca0000008a00 */
[----:B------:R-:W-:-:S05]  /*0df0*/  IMAD R68, R68, -0xa0, RZ ;  /* 0xffffff6044447824 */ /* 0x000fca00078e02ff */
[----:B------:R-:W-:-:S14]  /*0e00*/  R2UR UR5, R68 ;  /* 0x00000000440572ca */ /* 0x000fdc00000e0000 */
[----:B------:R-:W4:Y:S01]  /*0e10*/  LDCU UR5, c[0x0][UR5+0x2b4] ;  /* 0x00005680050577ac */ /* 0x000f220008000800 */
[----:B------:R-:W4:Y:S01]  /*0e20*/  LDC R11, c[0x0][0xc24] ;  /* 0x00030900ff0b7b82 */ /* 0x000f220000000800 */
[----:B------:R-:W-:Y:S02]  /*0e30*/  USHF.L.U32 UR56, UR46, 0x9, URZ ;  /* 0x000000092e387899 */ /* 0x000fe400080006ff */
[----:B------:R-:W-:Y:S02]  /*0e40*/  USHF.L.U32 UR32, UR46, 0x4, URZ ;  /* 0x000000042e207899 */ /* 0x000fe400080006ff */
[----:B------:R-:W-:Y:S02]  /*0e50*/  ULOP3.LUT UR56, UR56, 0x200, URZ, 0xc0, !UPT ;  /* 0x0000020038387892 */ /* 0x000fe4000f8ec0ff */
[----:B------:R-:W-:Y:S01]  /*0e60*/  ULOP3.LUT UR32, UR32, 0x10, URZ, 0xc0, !UPT ;  /* 0x0000001020207892 */ /* 0x000fe2000f8ec0ff */
[----:B------:R-:W-:-:S05]  /*0e70*/  CS2R.32 R5, SR_CgaSize ;  /* 0x0000000000057805 */ /* 0x000fca0000008a00 */
[----:B------:R-:W-:-:S06]  /*0e80*/  IMAD R5, R5, -0xa0, RZ ;  /* 0xffffff6005057824 */ /* 0x000fcc00078e02ff */
[----:B------:R-:W4:Y:S01]  /*0e90*/  LDC R5, c[0x0][R5+0x2a0] ;  /* 0x0000a80005057b82 */ /* 0x000f220000000800 */
[----:B------:R-:W-:Y:S01]  /*0ea0*/  UISETP.NE.AND UP2, UPT, UR4, 0x2, UPT ;  /* 0x000000020400788c */ /* 0x000fe2000bf45270 */
[----:B--2---:R-:W-:Y:S02]  /*0eb0*/  I2FP.F32.U32 R68, UR6 ;  /* 0x0000000600447c45 */ /* 0x004fe40008201000 */
[----:B------:R-:W-:-:S05]  /*0ec0*/  CS2R.32 R66, SR_CgaSize ;  /* 0x0000000000427805 */ /* 0x000fca0000008a00 */
[----:B------:R-:W-:-:S06]  /*0ed0*/  IMAD R66, R66, -0xa0, RZ ;  /* 0xffffff6042427824 */ /* 0x000fcc00078e02ff */
[----:B------:R-:W2:Y:S01]  /*0ee0*/  LDC R66, c[0x0][R66+0x2a4] ;  /* 0x0000a90042427b82 */ /* 0x000ea20000000800 */
[----:B------:R-:W-:Y:S01]  /*0ef0*/  MOV R19, UR6 ;  /* 0x0000000600137c02 */ /* 0x000fe20008000f00 */
[----:B---3--:R-:W-:Y:S01]  /*0f00*/  FMUL R68, R68, UR7 ;  /* 0x0000000744447c20 */ /* 0x008fe20008400000 */
[----:B-1----:R-:W-:-:S05]  /*0f10*/  I2FP.F32.U32 R0, R16 ;  /* 0x0000001000007245 */ /* 0x002fca0000201000 */
[----:B------:R-:W1:Y:S01]  /*0f20*/  S2UR UR47, SR_CTAID.Z ;  /* 0x00000000002f79c3 */ /* 0x000e620000002700 */
[----:B----4-:R-:W-:Y:S01]  /*0f30*/  ISETP.GE.AND P0, PT, R11, 0x1, PT ;  /* 0x000000010b00780c */ /* 0x010fe20003f06270 */
[----:B------:R-:W3:Y:S01]  /*0f40*/  F2I.U32.TRUNC.NTZ R68, R68 ;  /* 0x0000004400447305 */ /* 0x000ee2000020f000 */
[----:B------:R-:W-:Y:S01]  /*0f50*/  FMUL R0, R0, UR5 ;  /* 0x0000000500007c20 */ /* 0x000fe20008400000 */
[----:B------:R-:W4:Y:S04]  /*0f60*/  LDCU UR5, c[0x0][0xc30] ;  /* 0x00018600ff0577ac */ /* 0x000f280008000800 */
[----:B------:R-:W1:Y:S02]  /*0f70*/  LDC R26, c[0x0][0xc24] ;  /* 0x00030900ff1a7b82 */ /* 0x000e640000000800 */
[----:B------:R-:W4:Y:S01]  /*0f80*/  F2I.U32.TRUNC.NTZ R3, R0 ;  /* 0x0000000000037305 */ /* 0x000f22000020f000 */
[----:B---3--:R-:W-:-:S05]  /*0f90*/  IADD3 R68, PT, PT, -R68, RZ, RZ ;  /* 0x000000ff44447210 */ /* 0x008fca0007ffe1ff */
[----:B------:R-:W-:Y:S01]  /*0fa0*/  IMAD R68, R5, R68, UR6 ;  /* 0x0000000605447e24 */ /* 0x000fe2000f8e0244 */
[----:B----4-:R-:W-:Y:S02]  /*0fb0*/  IADD3 R3, PT, PT, -R3, RZ, RZ ;  /* 0x000000ff03037210 */ /* 0x010fe40007ffe1ff */
[----:B------:R-:W-:-:S03]  /*0fc0*/  PRMT R0, RZ, 0x7610, R0 ;  /* 0x00007610ff007816 */ /* 0x000fc60000000000 */
[----:B--2---:R-:W-:Y:S01]  /*0fd0*/  IMAD R66, R66, R3, R16 ;  /* 0x0000000342427224 */ /* 0x004fe200078e0210 */
[----:B------:R-:W-:Y:S06]  /*0fe0*/  BRA.U UP4, `(.L_x_17) ;  /* 0x0000000104207547 */ /* 0x000fec000b800000 */
[C---:B------:R-:W-:Y:S02]  /*0ff0*/  ISETP.NE.AND P3, PT, R66.reuse, RZ, PT ;  /* 0x000000ff4200720c */ /* 0x040fe40003f65270 */
[----:B------:R-:W-:Y:S02]  /*1000*/  ISETP.NE.AND P1, PT, R66, RZ, PT ;  /* 0x000000ff4200720c */ /* 0x000fe40003f25270 */
[C---:B------:R-:W-:Y:S02]  /*1010*/  ISETP.NE.AND P2, PT, R68.reuse, 0x1, PT ;  /* 0x000000014400780c */ /* 0x040fe40003f45270 */
[----:B------:R-:W-:Y:S02]  /*1020*/  SEL R0, RZ, 0x2, P3 ;  /* 0x00000002ff007807 */ /* 0x000fe40001800000 */
[----:B------:R-:W-:Y:S02]  /*1030*/  ISETP.EQ.OR P1, PT, R68, RZ, !P1 ;  /* 0x000000ff4400720c */ /* 0x000fe40004f22670 */
[----:B------:R-:W-:-:S02]  /*1040*/  SEL R0, R0, 0x2, P2 ;  /* 0x0000000200007807 */ /* 0x000fc40001000000 */
[----:B------:R-:W-:-:S05]  /*1050*/  SEL R3, RZ, 0x1, !P1 ;  /* 0x00000001ff037807 */ /* 0x000fca0004800000 */
[----:B------:R-:W-:Y:S02]  /*1060*/  IMAD.IADD R0, R3, 0x1, R0 ;  /* 0x0000000103007824 */ /* 0x000fe400078e0200 */
.L_x_17:
[----:B------:R-:W-:Y:S05]  /*1070*/  @!P0 BRA `(.L_x_18) ;  /* 0x0000000000b88947 */ /* 0x000fea0003800000 */
[----:B------:R-:W2:Y:S01]  /*1080*/  LDC.64 R4, c[0x0][0xc18] ;  /* 0x00030600ff047b82 */ /* 0x000ea20000000a00 */
[----:B------:R-:W-:-:S07]  /*1090*/  ISETP.NE.AND P0, PT, R11, 0x1, PT ;  /* 0x000000010b00780c */ /* 0x000fce0003f05270 */
[----:B------:R-:W3:Y:S08]  /*10a0*/  LDC R10, c[0x0][0xc0c] ;  /* 0x00030300ff0a7b82 */ /* 0x000ef00000000800 */
[----:B------:R-:W4:Y:S08]  /*10b0*/  LDC R13, c[0x0][0x370] ;  /* 0x0000dc00ff0d7b82 */ /* 0x000f300000000800 */
[----:B------:R-:W1:Y:S01]  /*10c0*/  LDC R12, c[0x0][0x374] ;  /* 0x0000dd00ff0c7b82 */ /* 0x000e620000000800 */
[----:B--2---:R-:W-:-:S07]  /*10d0*/  ISETP.NE.AND P1, PT, R4, 0x1, PT ;  /* 0x000000010400780c */ /* 0x004fce0003f25270 */
[----:B------:R-:W4:Y:S01]  /*10e0*/  LDC.64 R6, c[0x0][0xc10] ;  /* 0x00030400ff067b82 */ /* 0x000f220000000a00 */
[----:B---3--:R-:W-:-:S07]  /*10f0*/  ISETP.NE.AND P2, PT, R10, 0x1, PT ;  /* 0x000000010a00780c */ /* 0x008fce0003f45270 */
[----:B------:R-:W2:Y:S08]  /*1100*/  LDC R9, c[0x0][0xc20] ;  /* 0x00030800ff097b82 */ /* 0x000eb00000000800 */
[----:B------:R-:W3:Y:S01]  /*1110*/  LDC.64 R2, c[0x0][0xc28] ;  /* 0x00030a00ff027b82 */ /* 0x000ee20000000a00 */
[----:B-1----:R-:W-:-:S04]  /*1120*/  IMAD.HI.U32 R14, R12, R5, RZ ;  /* 0x000000050c0e7227 */ /* 0x002fc800078e00ff */
[----:B----4-:R-:W-:-:S04]  /*1130*/  IMAD.HI.U32 R18, R13, R6, RZ ;  /* 0x000000060d127227 */ /* 0x010fc800078e00ff */
[----:B------:R-:W-:Y:S01]  /*1140*/  IMAD.HI.U32 R20, R19, R6, RZ ;  /* 0x0000000613147227 */ /* 0x000fe200078e00ff */
[----:B------:R-:W-:Y:S02]  /*1150*/  @P2 SHF.R.U32.HI R13, RZ, R7, R18 ;  /* 0x00000007ff0d2219 */ /* 0x000fe40000011612 */
[----:B--2---:R-:W-:Y:S01]  /*1160*/  @P1 SHF.R.U32.HI R12, RZ, R9, R14 ;  /* 0x00000009ff0c1219 */ /* 0x004fe2000001160e */
[----:B------:R-:W-:Y:S01]  /*1170*/  IMAD.HI.U32 R18, R16, R5, RZ ;  /* 0x0000000510127227 */ /* 0x000fe200078e00ff */
[----:B------:R-:W-:-:S04]  /*1180*/  SHF.R.U32.HI R20, RZ, R7, R20 ;  /* 0x00000007ff147219 */ /* 0x000fc80000011614 */
[----:B------:R-:W-:Y:S01]  /*1190*/  SHF.R.U32.HI R9, RZ, R9, R18 ;  /* 0x00000009ff097219 */ /* 0x000fe20000011612 */
[----:B---3--:R-:W-:Y:S01]  /*11a0*/  IMAD.HI.U32 R14, R12, R2, RZ ;  /* 0x000000020c0e7227 */ /* 0x008fe200078e00ff */
[----:B------:R-:W-:Y:S02]  /*11b0*/  SEL R5, R19, R20, !P2 ;  /* 0x0000001413057207 */ /* 0x000fe40005000000 */
[----:B------:R-:W-:Y:S01]  /*11c0*/  SEL R9, R16, R9, !P1 ;  /* 0x0000000910097207 */ /* 0x000fe20004800000 */
[----:B------:R-:W-:Y:S01]  /*11d0*/  IMAD.HI.U32 R6, R13, R2, RZ ;  /* 0x000000020d067227 */ /* 0x000fe200078e00ff */
[-C--:B------:R-:W-:Y:S02]  /*11e0*/  @P0 SHF.R.U32.HI R12, RZ, R3.reuse, R14 ;  /* 0x00000003ff0c0219 */ /* 0x080fe4000001160e */
[----:B------:R-:W-:Y:S02]  /*11f0*/  IADD3 R7, PT, PT, -R9, RZ, RZ ;  /* 0x000000ff09077210 */ /* 0x000fe40007ffe1ff */
[----:B------:R-:W-:Y:S01]  /*1200*/  @P0 SHF.R.U32.HI R13, RZ, R3, R6 ;  /* 0x00000003ff0d0219 */ /* 0x000fe20000011606 */
[----:B------:R-:W-:-:S02]  /*1210*/  IMAD R12, R12, R11, RZ ;  /* 0x0000000b0c0c7224 */ /* 0x000fc400078e02ff */
[----:B------:R-:W-:Y:S02]  /*1220*/  IMAD R7, R4, R7, R16 ;  /* 0x0000000704077224 */ /* 0x000fe400078e0210 */
[----:B------:R-:W-:Y:S01]  /*1230*/  IMAD R6, R13, R11, RZ ;  /* 0x0000000b0d067224 */ /* 0x000fe200078e02ff */
[----:B------:R-:W-:-:S04]  /*1240*/  ISETP.GE.AND P1, PT, R9, R12, PT ;  /* 0x0000000c0900720c */ /* 0x000fc80003f26270 */
[----:B------:R-:W-:Y:S01]  /*1250*/  ISETP.GE.OR P1, PT, R5, R6, P1 ;  /* 0x000000060500720c */ /* 0x000fe20000f26670 */
[----:B------:R-:W-:-:S05]  /*1260*/  IMAD.HI.U32 R6, R9, R2, RZ ;  /* 0x0000000209067227 */ /* 0x000fca00078e00ff */
[----:B------:R-:W-:-:S04]  /*1270*/  SHF.R.U32.HI R6, RZ, R3, R6 ;  /* 0x00000003ff067219 */ /* 0x000fc80000011606 */
[----:B------:R-:W-:-:S03]  /*1280*/  SEL R6, R9, R6, !P0 ;  /* 0x0000000609067207 */ /* 0x000fc60004000000 */
[----:B------:R-:W-:Y:S01]  /*1290*/  @!P1 IMAD.HI.U32 R12, R5, R2, RZ ;  /* 0x00000002050c9227 */ /* 0x000fe200078e00ff */
[----:B------:R-:W-:-:S04]  /*12a0*/  IADD3 R2, PT, PT, -R6, RZ, RZ ;  /* 0x000000ff06027210 */ /* 0x000fc80007ffe1ff */
[----:B------:R-:W-:Y:S01]  /*12b0*/  @!P1 SHF.R.U32.HI R12, RZ, R3, R12 ;  /* 0x00000003ff0c9219 */ /* 0x000fe2000001160c */
[----:B------:R-:W-:-:S03]  /*12c0*/  IMAD R2, R11, R2, R9 ;  /* 0x000000020b027224 */ /* 0x000fc600078e0209 */
[----:B------:R-:W-:-:S05]  /*12d0*/  @!P1 SEL R3, R5, R12, !P0 ;  /* 0x0000000c05039207 */ /* 0x000fca0004000000 */
[--C-:B------:R-:W-:Y:S02]  /*12e0*/  @!P1 IMAD.IADD R6, R6, 0x1, -R3.reuse ;  /* 0x0000000106069824 */ /* 0x100fe400078e0a03 */
[----:B------:R-:W-:Y:S01]  /*12f0*/  @!P1 IMAD R3, R2, R13, R3 ;  /* 0x0000000d02039224 */ /* 0x000fe200078e0203 */
[----:B------:R-:W-:Y:S01]  /*1300*/  IADD3 R2, PT, PT, -R5, RZ, RZ ;  /* 0x000000ff05027210 */ /* 0x000fe20007ffe1ff */
[----:B------:R-:W-:Y:S02]  /*1310*/  @!P1 IMAD R9, R6, R11, R5 ;  /* 0x0000000b06099224 */ /* 0x000fe400078e0205 */
[----:B------:R-:W-:Y:S02]  /*1320*/  @!P1 IMAD.MOV.U32 R5, RZ, RZ, R3 ;  /* 0x000000ffff059224 */ /* 0x000fe400078e0003 */
[----:B------:R-:W-:Y:S02]  /*1330*/  IMAD R2, R10, R2, R19 ;  /* 0x000000020a027224 */ /* 0x000fe400078e0213 */
[----:B------:R-:W-:-:S02]  /*1340*/  IMAD R16, R9, R4, R7 ;  /* 0x0000000409107224 */ /* 0x000fc400078e0207 */
[----:B------:R-:W-:Y:S02]  /*1350*/  IMAD R19, R5, R10, R2 ;  /* 0x0000000a05137224 */ /* 0x000fe400078e0202 */
.L_x_18:
[----:B------:R-:W-:-:S09]  /*1360*/  UISETP.NE.AND UP3, UPT, UR5, 0x1, UPT ;  /* 0x000000010500788c */ /* 0x000fd2000bf65270 */
[----:B------:R-:W-:Y:S05]  /*1370*/  BRA.U UP3, `(.L_x_19) ;  /* 0x0000000103407547 */ /* 0x000fea000b800000 */
[----:B------:R-:W2:Y:S08]  /*1380*/  LDC.64 R4, c[0x0][0xc10] ;  /* 0x00030400ff047b82 */ /* 0x000eb00000000a00 */
[----:B------:R-:W3:Y:S08]  /*1390*/  LDC.64 R2, c[0x0][0xc18] ;  /* 0x00030600ff027b82 */ /* 0x000ef00000000a00 */
[----:B------:R-:W4:Y:S08]  /*13a0*/  LDC R6, c[0x0][0xc20] ;  /* 0x00030800ff067b82 */ /* 0x000f300000000800 */
[----:B------:R-:W1:Y:S01]  /*13b0*/  LDC R10, c[0x0][0xc0c] ;  /* 0x00030300ff0a7b82 */ /* 0x000e620000000800 */
[----:B--2---:R-:W-:-:S05]  /*13c0*/  IMAD.HI.U32 R4, R19, R4, RZ ;  /* 0x0000000413047227 */ /* 0x004fca00078e00ff */
[----:B------:R-:W-:Y:S01]  /*13d0*/  SHF.R.U32.HI R4, RZ, R5, R4 ;  /* 0x00000005ff047219 */ /* 0x000fe20000011604 */
[----:B---3--:R-:W-:Y:S01]  /*13e0*/  IMAD.HI.U32 R3, R16, R3, RZ ;  /* 0x0000000310037227 */ /* 0x008fe200078e00ff */
[----:B------:R-:W-:-:S04]  /*13f0*/  ISETP.NE.AND P0, PT, R2, 0x1, PT ;  /* 0x000000010200780c */ /* 0x000fc80003f05270 */
[----:B----4-:R-:W-:-:S04]  /*1400*/  SHF.R.U32.HI R3, RZ, R6, R3 ;  /* 0x00000006ff037219 */ /* 0x010fc80000011603 */
[----:B------:R-:W-:Y:S02]  /*1410*/  SEL R3, R16, R3, !P0 ;  /* 0x0000000310037207 */ /* 0x000fe40004000000 */
[----:B-1----:R-:W-:-:S04]  /*1420*/  ISETP.NE.AND P1, PT, R10, 0x1, PT ;  /* 0x000000010a00780c */ /* 0x002fc80003f25270 */
[----:B------:R-:W-:-:S05]  /*1430*/  SEL R4, R19, R4, !P1 ;  /* 0x0000000413047207 */ /* 0x000fca0004800000 */
[----:B------:R-:W-:Y:S02]  /*1440*/  IMAD.IADD R5, R3, 0x1, -R4 ;  /* 0x0000000103057824 */ /* 0x000fe400078e0a04 */
[----:B------:R-:W-:Y:S02]  /*1450*/  IMAD.IADD R3, R4, 0x1, -R3 ;  /* 0x0000000104037824 */ /* 0x000fe400078e0a03 */
[----:B------:R-:W-:Y:S02]  /*1460*/  IMAD R19, R5, R10, R19 ;  /* 0x0000000a05137224 */ /* 0x000fe400078e0213 */
[----:B------:R-:W-:Y:S02]  /*1470*/  IMAD R16, R3, R2, R16 ;  /* 0x0000000203107224 */ /* 0x000fe400078e0210 */
.L_x_19:
[----:B------:R-:W-:Y:S05]  /*1480*/  BRA.U !UP1, `(.L_x_20) ;  /* 0x00000001090c7547 */ /* 0x000fea000b800000 */
[----:B------:R-:W-:Y:S01]  /*1490*/  UCGABAR_WAIT ;  /* 0x0000000000007dc7 */ /* 0x000fe20008000000 */
[----:B------:R-:W-:Y:S01]  /*14a0*/  CCTL.IVALL ;  /* 0x00000000ff00798f */ /* 0x000fe20002000000 */
[----:B------:R-:W-:Y:S05]  /*14b0*/  BRA `(.L_x_21) ;  /* 0x0000000000047947 */ /* 0x000fea0003800000 */
.L_x_20:
[----:B------:R-:W-:Y:S06]  /*14c0*/  BAR.SYNC.DEFER_BLOCKING 0x0 ;  /* 0x0000000000007b1d */ /* 0x000fec0000010000 */
.L_x_21:
[----:B------:R-:W-:Y:S05]  /*14d0*/  BRA.U UP2, `(.L_x_22) ;  /* 0x0000002102887547 */ /* 0x000fea000b800000 */
[----:B------:R-:W2:Y:S01]  /*14e0*/  LDCU UR62, c[0x0][0x394] ;  /* 0x00007280ff3e77ac */ /* 0x000ea20008000800 */
[----:B------:R-:W3:Y:S01]  /*14f0*/  LDC R2, c[0x0][0x5d8] ;  /* 0x00017600ff027b82 */ /* 0x000ee20000000800 */
[----:B------:R-:W-:Y:S01]  /*1500*/  PLOP3.LUT P4, PT, PT, PT, UP6, 0x80, 0x8 ;  /* 0x000000000008781c */ /* 0x000fe20003f8f068 */
[----:B------:R-:W-:Y:S01]  /*1510*/  IMAD.MOV.U32 R10, RZ, RZ, 0x1 ;  /* 0x00000001ff0a7424 */ /* 0x000fe200078e00ff */
[----:B------:R-:W-:Y:S01]  /*1520*/  UISETP.NE.AND UP0, UPT, UR4, URZ, UPT ;  /* 0x000000ff0400728c */ /* 0x000fe2000bf05270 */
[----:B------:R-:W-:Y:S01]  /*1530*/  ISETP.EQ.OR P5, PT, R8, RZ, P6 ;  /* 0x000000ff0800720c */ /* 0x000fe200037a2670 */
[----:B------:R-:W-:Y:S01]  /*1540*/  USEL UR59, URZ, 0x1, UP5 ;  /* 0x00000001ff3b7887 */ /* 0x000fe2000a800000 */
[----:B------:R-:W-:Y:S01]  /*1550*/  PLOP3.LUT P4, PT, P4, PT, PT, 0x8, 0x80 ;  /* 0x000000000080781c */ /* 0x000fe2000278e170 */
[----:B------:R-:W-:Y:S01]  /*1560*/  IMAD.MOV.U32 R8, RZ, RZ, RZ ;  /* 0x000000ffff087224 */ /* 0x000fe200078e00ff */
[----:B------:R-:W4:Y:S01]  /*1570*/  LDC R9, c[0x0][0x370] ;  /* 0x0000dc00ff097b82 */ /* 0x000f220000000800 */
[----:B------:R-:W1:Y:S01]  /*1580*/  LDCU.64 UR66, c[0x0][0x348] ;  /* 0x00006900ff4277ac */ /* 0x000e620008000a00 */
[----:B------:R-:W-:Y:S01]  /*1590*/  USEL UR59, UR59, 0x2, UP0 ;  /* 0x000000023b3b7887 */ /* 0x000fe20008000000 */
[----:B------:R-:W-:-:S05]  /*15a0*/  UMOV UR60, URZ ;  /* 0x000000ff003c7c82 */ /* 0x000fca0008000000 */
[----:B------:R-:W1:Y:S01]  /*15b0*/  LDC R0, c[0x0][0x374] ;  /* 0x0000dd00ff007b82 */ /* 0x000e620000000800 */
[----:B--2---:R-:W-:Y:S02]  /*15c0*/  UIADD3 UR5, UPT, UPT, UR62, 0x1f, URZ ;  /* 0x0000001f3e057890 */ /* 0x004fe4000fffe0ff */
[----:B------:R-:W-:Y:S02]  /*15d0*/  UIADD3 UR4, UPT, UPT, UR62, -0x1, URZ ;  /* 0xffffffff3e047890 */ /* 0x000fe4000fffe0ff */
[----:B------:R-:W-:Y:S02]  /*15e0*/  USHF.R.S32.HI UR64, URZ, 0x1f, UR5 ;  /* 0x0000001fff407899 */ /* 0x000fe40008011405 */
[----:B------:R-:W-:Y:S01]  /*15f0*/  UISETP.GE.U32.AND UP2, UPT, UR4, -0x3f, UPT ;  /* 0xffffffc10400788c */ /* 0x000fe2000bf46070 */
[----:B---3--:R-:W-:Y:S01]  /*1600*/  VIADD R2, R2, 0x3f ;  /* 0x0000003f02027836 */ /* 0x008fe20000000000 */
[----:B------:R-:W-:Y:S02]  /*1610*/  ULEA.HI UR64, UR64, UR5, URZ, 0x5 ;  /* 0x0000000540407291 */ /* 0x000fe4000f8f28ff */
[----:B------:R-:W-:-:S02]  /*1620*/  UIADD3 UR62, UPT, UPT, UR62, 0x3e, URZ ;  /* 0x0000003e3e3e7890 */ /* 0x000fc4000fffe0ff */
[----:B------:R-:W-:Y:S01]  /*1630*/  USHF.R.S32.HI UR64, URZ, 0x5, UR64 ;  /* 0x00000005ff407899 */ /* 0x000fe20008011440 */
[----:B------:R-:W-:-:S03]  /*1640*/  SHF.R.S32.HI R15, RZ, 0x1f, R2 ;  /* 0x0000001fff0f7819 */ /* 0x000fc60000011402 */
[----:B------:R-:W-:Y:S01]  /*1650*/  UISETP.LT.U32.AND UP1, UPT, UR64, 0xc, UPT ;  /* 0x0000000c4000788c */ /* 0x000fe2000bf21070 */
[----:B------:R-:W-:-:S03]  /*1660*/  LEA.HI R15, R15, R2, RZ, 0x6 ;  /* 0x000000020f0f7211 */ /* 0x000fc600078f30ff */
[----:B------:R-:W-:Y:S01]  /*1670*/  USEL UR63, UR64, 0xc, UP1 ;  /* 0x0000000c403f7887 */ /* 0x000fe20008800000 */
[----:B------:R-:W-:-:S03]  /*1680*/  SHF.R.S32.HI R15, RZ, 0x6, R15 ;  /* 0x00000006ff0f7819 */ /* 0x000fc6000001140f */
[----:B------:R-:W-:Y:S02]  /*1690*/  UIADD3 UR58, UPT, UPT, UR63, -0x1, URZ ;  /* 0xffffffff3f3a7890 */ /* 0x000fe4000fffe0ff */
[----:B------:R-:W-:Y:S02]  /*16a0*/  @UP2 UIADD3 UR58, UPT, UPT, UR63, URZ, URZ ;  /* 0x000000ff3f3a2290 */ /* 0x000fe4000fffe0ff */
[----:B------:R-:W-:Y:S02]  /*16b0*/  UIADD3 UR61, UPT, UPT, UR64, -UR63, URZ ;  /* 0x8000003f403d7290 */ /* 0x000fe4000fffe0ff */
[----:B-1--4-:R-:W-:-:S12]  /*16c0*/  UIADD3 UR58, UPT, UPT, UR58, 0x1, URZ ;  /* 0x000000013a3a7890 */ /* 0x012fd8000fffe0ff */
.L_x_40:
[-C--:B------:R-:W-:Y:S01]  /*16d0*/  IABS R5, R15.reuse ;  /* 0x0000000f00057213 */ /* 0x080fe20000000000 */
[----:B-1----:R-:W1:Y:S01]  /*16e0*/  LDC R7, c[0x0][0x5dc] ;  /* 0x00017700ff077b82 */ /* 0x002e620000000800 */
[----:B------:R-:W-:Y:S01]  /*16f0*/  IABS R2, R16 ;  /* 0x0000001000027213 */ /* 0x000fe20000000000 */
[----:B------:R-:W-:Y:S01]  /*1700*/  UMOV UR4, 0x400 ;  /* 0x0000040000047882 */ /* 0x000fe20000000000 */
[----:B------:R-:W2:Y:S01]  /*1710*/  I2F.RP R6, R5 ;  /* 0x0000000500067306 */ /* 0x000ea20000209400 */
[----:B------:R-:W-:Y:S01]  /*1720*/  IABS R3, R15 ;  /* 0x0000000f00037213 */ /* 0x000fe20000000000 */
[----:B------:R-:W-:Y:S01]  /*1730*/  UISETP.GE.U32.AND UP0, UPT, UR62, 0x3f, UPT ;  /* 0x0000003f3e00788c */ /* 0x000fe2000bf06070 */
[----:B------:R-:W-:Y:S01]  /*1740*/  R2UR UR46, R19 ;  /* 0x00000000132e72ca */ /* 0x000fe200000e0000 */
[----:B------:R-:W-:Y:S01]  /*1750*/  UMOV UR33, URZ ;  /* 0x000000ff00217c82 */ /* 0x000fe20008000000 */
[----:B------:R-:W-:Y:S01]  /*1760*/  IADD3 R3, PT, PT, RZ, -R3, RZ ;  /* 0x80000003ff037210 */ /* 0x000fe20007ffe0ff */
[----:B------:R-:W3:Y:S02]  /*1770*/  S2UR UR57, SR_CgaCtaId ;  /* 0x00000000003979c3 */ /* 0x000ee40000008800 */
[----:B--2---:R-:W2:Y:S08]  /*1780*/  MUFU.RCP R20, R6 ;  /* 0x0000000600147308 */ /* 0x004eb00000001000 */
[----:B------:R-:W-:Y:S01]  /*1790*/  USHF.L.U32 UR46, UR46, 0x6, URZ ;  /* 0x000000062e2e7899 */ /* 0x000fe200080006ff */
[----:B-1----:R-:W-:-:S04]  /*17a0*/  IABS R12, R7 ;  /* 0x00000007000c7213 */ /* 0x002fc80000000000 */
[----:B------:R-:W1:Y:S01]  /*17b0*/  I2F.RP R6, R12 ;  /* 0x0000000c00067306 */ /* 0x000e620000209400 */
[----:B---3--:R-:W-:Y:S01]  /*17c0*/  ULEA UR57, UR57, UR4, 0x18 ;  /* 0x0000000439397291 */ /* 0x008fe2000f8ec0ff */
[----:B--2---:R-:W-:-:S03]  /*17d0*/  VIADD R20, R20, 0xffffffe ;  /* 0x0ffffffe14147836 */ /* 0x004fc60000000000 */
[----:B------:R-:W-:-:S03]  /*17e0*/  ULEA UR4, UR60, UR57, 0x3 ;  /* 0x000000393c047291 */ /* 0x000fc6000f8e18ff */
[----:B------:R-:W2:Y:S08]  /*17f0*/  F2I.FTZ.U32.TRUNC.NTZ R21, R20 ;  /* 0x0000001400157305 */ /* 0x000eb0000021f000 */
[----:B-1----:R-:W1:Y:S01]  /*1800*/  MUFU.RCP R6, R6 ;  /* 0x0000000600067308 */ /* 0x002e620000001000 */
[----:B--2---:R-:W-:Y:S02]  /*1810*/  IMAD.MOV R4, RZ, RZ, -R21 ;  /* 0x000000ffff047224 */ /* 0x004fe400078e0a15 */
[----:B------:R-:W-:-:S02]  /*1820*/  IMAD.MOV.U32 R20, RZ, RZ, RZ ;  /* 0x000000ffff147224 */ /* 0x000fc400078e00ff */
[----:B------:R-:W-:-:S04]  /*1830*/  IMAD R17, R4, R5, RZ ;  /* 0x0000000504117224 */ /* 0x000fc800078e02ff */
[----:B------:R-:W-:-:S04]  /*1840*/  IMAD.HI.U32 R17, R21, R17, R20 ;  /* 0x0000001115117227 */ /* 0x000fc800078e0014 */
[----:B-1----:R-:W-:Y:S02]  /*1850*/  VIADD R20, R6, 0xffffffe ;  /* 0x0ffffffe06147836 */ /* 0x002fe40000000000 */
[----:B------:R-:W-:Y:S02]  /*1860*/  IMAD.HI.U32 R4, R17, R2, RZ ;  /* 0x0000000211047227 */ /* 0x000fe400078e00ff */
[----:B------:R-:W1:Y:S02]  /*1870*/  F2I.FTZ.U32.TRUNC.NTZ R21, R20 ;  /* 0x0000001400157305 */ /* 0x000e64000021f000 */
[----:B------:R-:W-:-:S05]  /*1880*/  IMAD R2, R4, R3, R2 ;  /* 0x0000000304027224 */ /* 0x000fca00078e0202 */
[----:B------:R-:W-:Y:S01]  /*1890*/  ISETP.GT.U32.AND P1, PT, R5, R2, PT ;  /* 0x000000020500720c */ /* 0x000fe20003f24070 */
[----:B-1----:R-:W-:Y:S02]  /*18a0*/  IMAD.MOV R3, RZ, RZ, -R21 ;  /* 0x000000ffff037224 */ /* 0x002fe400078e0a15 */
[----:B------:R-:W-:Y:S02]  /*18b0*/  IMAD.MOV.U32 R20, RZ, RZ, RZ ;  /* 0x000000ffff147224 */ /* 0x000fe400078e00ff */
[----:B------:R-:W-:-:S08]  /*18c0*/  IMAD R6, R3, R12, RZ ;  /* 0x0000000c03067224 */ /* 0x000fd000078e02ff */
[----:B------:R-:W-:Y:S01]  /*18d0*/  @!P1 IADD3 R4, PT, PT, R4, 0x1, RZ ;  /* 0x0000000104049810 */ /* 0x000fe20007ffe0ff */
[----:B------:R-:W-:Y:S01]  /*18e0*/  @!P1 IMAD.IADD R2, R2, 0x1, -R5 ;  /* 0x0000000102029824 */ /* 0x000fe200078e0a05 */
[----:B------:R-:W-:Y:S01]  /*18f0*/  ISETP.NE.AND P1, PT, R15, RZ, PT ;  /* 0x000000ff0f00720c */ /* 0x000fe20003f25270 */
[----:B------:R-:W-:-:S03]  /*1900*/  IMAD.HI.U32 R21, R21, R6, R20 ;  /* 0x0000000615157227 */ /* 0x000fc600078e0014 */
[----:B------:R-:W-:Y:S02]  /*1910*/  ISETP.GE.U32.AND P2, PT, R2, R5, PT ;  /* 0x000000050200720c */ /* 0x000fe40003f46070 */
[----:B------:R-:W-:Y:S01]  /*1920*/  LOP3.LUT R2, R16, R15, RZ, 0x3c, !PT ;  /* 0x0000000f10027212 */ /* 0x000fe200078e3cff */
[----:B------:R-:W1:Y:S03]  /*1930*/  LDC R5, c[0x0][0x5e0] ;  /* 0x00017800ff057b82 */ /* 0x000e660000000800 */
[----:B------:R-:W-:-:S07]  /*1940*/  ISETP.GE.AND P0, PT, R2, RZ, PT ;  /* 0x000000ff0200720c */ /* 0x000fce0003f06270 */
[----:B------:R-:W-:-:S06]  /*1950*/  @P2 VIADD R4, R4, 0x1 ;  /* 0x0000000104042836 */ /* 0x000fcc0000000000 */
[----:B------:R-:W-:Y:S02]  /*1960*/  @!P0 IADD3 R4, PT, PT, -R4, RZ, RZ ;  /* 0x000000ff04048210 */ /* 0x000fe40007ffe1ff */
[----:B------:R-:W-:-:S04]  /*1970*/  @!P1 LOP3.LUT R4, RZ, R15, RZ, 0x33, !PT ;  /* 0x0000000fff049212 */ /* 0x000fc800078e33ff */
[----:B------:R-:W-:Y:S02]  /*1980*/  IABS R3, R4 ;  /* 0x0000000400037213 */ /* 0x000fe40000000000 */
[----:B-1----:R-:W-:-:S03]  /*1990*/  IABS R2, R5 ;  /* 0x0000000500027213 */ /* 0x002fc60000000000 */
[----:B------:R-:W-:Y:S01]  /*19a0*/  IMAD.MOV.U32 R14, RZ, RZ, R3 ;  /* 0x000000ffff0e7224 */ /* 0x000fe200078e0003 */
[----:B------:R-:W1:Y:S03]  /*19b0*/  I2F.RP R17, R2 ;  /* 0x0000000200117306 */ /* 0x000e660000209400 */
[----:B------:R-:W-:-:S05]  /*19c0*/  IMAD.HI.U32 R6, R21, R14, RZ ;  /* 0x0000000e15067227 */ /* 0x000fca00078e00ff */
[----:B------:R-:W-:-:S05]  /*19d0*/  IADD3 R3, PT, PT, -R6, RZ, RZ ;  /* 0x000000ff06037210 */ /* 0x000fca0007ffe1ff */
[----:B------:R-:W-:Y:S01]  /*19e0*/  IMAD R3, R12, R3, R14 ;  /* 0x000000030c037224 */ /* 0x000fe200078e020e */
[----:B------:R-:W-:Y:S01]  /*19f0*/  SHF.L.U32 R14, R10, 0x1f, RZ ;  /* 0x0000001f0a0e7819 */ /* 0x000fe200000006ff */
[----:B-1----:R-:W1:Y:S03]  /*1a00*/  MUFU.RCP R17, R17 ;  /* 0x0000001100117308 */ /* 0x002e660000001000 */
[----:B------:R-:W-:-:S13]  /*1a10*/  ISETP.GT.U32.AND P1, PT, R12, R3, PT ;  /* 0x000000030c00720c */ /* 0x000fda0003f24070 */
[----:B------:R-:W-:Y:S01]  /*1a20*/  @!P1 IMAD.IADD R3, R3, 0x1, -R12 ;  /* 0x0000000103039824 */ /* 0x000fe200078e0a0c */
[----:B------:R-:W-:Y:S01]  /*1a30*/  @!P1 IADD3 R6, PT, PT, R6, 0x1, RZ ;  /* 0x0000000106069810 */ /* 0x000fe20007ffe0ff */
[----:B-1----:R-:W-:Y:S01]  /*1a40*/  VIADD R20, R17, 0xffffffe ;  /* 0x0ffffffe11147836 */ /* 0x002fe20000000000 */
[----:B------:R-:W-:Y:S02]  /*1a50*/  ISETP.NE.AND P1, PT, R7, RZ, PT ;  /* 0x000000ff0700720c */ /* 0x000fe40003f25270 */
[----:B------:R-:W-:Y:S01]  /*1a60*/  ISETP.GE.U32.AND P2, PT, R3, R12, PT ;  /* 0x0000000c0300720c */ /* 0x000fe20003f46070 */
[----:B------:R-:W1:Y:S01]  /*1a70*/  F2I.FTZ.U32.TRUNC.NTZ R21, R20 ;  /* 0x0000001400157305 */ /* 0x000e62000021f000 */
[----:B------:R-:W-:-:S04]  /*1a80*/  LOP3.LUT R3, R4, R7, RZ, 0x3c, !PT ;  /* 0x0000000704037212 */ /* 0x000fc800078e3cff */
[----:B------:R-:W-:-:S07]  /*1a90*/  ISETP.GE.AND P0, PT, R3, RZ, PT ;  /* 0x000000ff0300720c */ /* 0x000fce0003f06270 */
[----:B------:R-:W-:Y:S01]  /*1aa0*/  @P2 VIADD R6, R6, 0x1 ;  /* 0x0000000106062836 */ /* 0x000fe20000000000 */
[----:B------:R2:W3:Y:S01]  /*1ab0*/  SYNCS.PHASECHK.TRANS64.TRYWAIT P2, [UR4+0x60], R14 ;  /* 0x0000600eff0075a7 */ /* 0x0004e20008041104 */
[----:B-1----:R-:W-:Y:S02]  /*1ac0*/  IMAD.MOV R3, RZ, RZ, -R21 ;  /* 0x000000ffff037224 */ /* 0x002fe400078e0a15 */
[----:B------:R-:W-:Y:S02]  /*1ad0*/  IMAD.MOV.U32 R20, RZ, RZ, RZ ;  /* 0x000000ffff147224 */ /* 0x000fe400078e00ff */
[----:B------:R-:W-:Y:S01]  /*1ae0*/  @!P0 IADD3 R6, PT, PT, -R6, RZ, RZ ;  /* 0x000000ff06068210 */ /* 0x000fe20007ffe1ff */
[----:B------:R-:W-:Y:S01]  /*1af0*/  IMAD R12, R3, R2, RZ ;  /* 0x00000002030c7224 */ /* 0x000fe200078e02ff */
[----:B------:R-:W-:-:S03]  /*1b00*/  @!P1 LOP3.LUT R6, RZ, R7, RZ, 0x33, !PT ;  /* 0x00000007ff069212 */ /* 0x000fc600078e33ff */
[----:B------:R-:W-:Y:S01]  /*1b10*/  IMAD.HI.U32 R17, R21, R12, R20 ;  /* 0x0000000c15117227 */ /* 0x000fe200078e0014 */
[----:B------:R-:W-:-:S05]  /*1b20*/  IABS R3, R6 ;  /* 0x0000000600037213 */ /* 0x000fca0000000000 */
[----:B------:R-:W-:-:S04]  /*1b30*/  IMAD.MOV.U32 R12, RZ, RZ, R3 ;  /* 0x000000ffff0c7224 */ /* 0x000fc800078e0003 */
[----:B------:R-:W-:-:S05]  /*1b40*/  IMAD.HI.U32 R17, R17, R12, RZ ;  /* 0x0000000c11117227 */ /* 0x000fca00078e00ff */
[----:B------:R-:W-:-:S05]  /*1b50*/  IADD3 R3, PT, PT, -R17, RZ, RZ ;  /* 0x000000ff11037210 */ /* 0x000fca0007ffe1ff */
[----:B------:R-:W-:-:S05]  /*1b60*/  IMAD R3, R2, R3, R12 ;  /* 0x0000000302037224 */ /* 0x000fca00078e020c */
[----:B------:R-:W-:-:S13]  /*1b70*/  ISETP.GT.U32.AND P1, PT, R2, R3, PT ;  /* 0x000000030200720c */ /* 0x000fda0003f24070 */
[----:B------:R-:W-:Y:S01]  /*1b80*/  @!P1 IMAD.IADD R3, R3, 0x1, -R2 ;  /* 0x0000000103039824 */ /* 0x000fe200078e0a02 */
[----:B------:R-:W-:Y:S02]  /*1b90*/  @!P1 IADD3 R17, PT, PT, R17, 0x1, RZ ;  /* 0x0000000111119810 */ /* 0x000fe40007ffe0ff */
[----:B------:R-:W-:Y:S02]  /*1ba0*/  ISETP.NE.AND P1, PT, R5, RZ, PT ;  /* 0x000000ff0500720c */ /* 0x000fe40003f25270 */
[----:B------:R-:W-:Y:S01]  /*1bb0*/  ISETP.GE.U32.AND P3, PT, R3, R2, PT ;  /* 0x000000020300720c */ /* 0x000fe20003f66070 */
[----:B------:R-:W-:Y:S01]  /*1bc0*/  IMAD.MOV R2, RZ, RZ, -R4 ;  /* 0x000000ffff027224 */ /* 0x000fe200078e0a04 */
[----:B------:R-:W-:-:S03]  /*1bd0*/  LOP3.LUT R3, R6, R5, RZ, 0x3c, !PT ;  /* 0x0000000506037212 */ /* 0x000fc600078e3cff */
[----:B------:R-:W-:Y:S01]  /*1be0*/  IMAD R2, R15, R2, R16 ;  /* 0x000000020f027224 */ /* 0x000fe200078e0210 */
[----:B------:R-:W-:Y:S02]  /*1bf0*/  ISETP.GE.AND P0, PT, R3, RZ, PT ;  /* 0x000000ff0300720c */ /* 0x000fe40003f06270 */
[----:B------:R-:W-:Y:S02]  /*1c00*/  IADD3 R3, PT, PT, -R6, RZ, RZ ;  /* 0x000000ff06037210 */ /* 0x000fe40007ffe1ff */
[----:B------:R-:W-:-:S03]  /*1c10*/  R2UR UR26, R2 ;  /* 0x00000000021a72ca */ /* 0x000fc600000e0000 */
[----:B------:R-:W-:Y:S02]  /*1c20*/  @P3 VIADD R17, R17, 0x1 ;  /* 0x0000000111113836 */ /* 0x000fe40000000000 */
[----:B------:R-:W-:-:S04]  /*1c30*/  IMAD R7, R7, R3, R4 ;  /* 0x0000000307077224 */ /* 0x000fc800078e0204 */
[----:B------:R-:W-:Y:S01]  /*1c40*/  @!P0 IMAD.MOV R17, RZ, RZ, -R17 ;  /* 0x000000ffff118224 */ /* 0x000fe200078e0a11 */
[----:B------:R-:W-:-:S03]  /*1c50*/  @!P1 LOP3.LUT R17, RZ, R5, RZ, 0x33, !PT ;  /* 0x00000005ff119212 */ /* 0x000fc600078e33ff */
[----:B------:R-:W-:Y:S02]  /*1c60*/  USHF.L.U32 UR26, UR26, 0x6, URZ ;  /* 0x000000061a1a7899 */ /* 0x000fe400080006ff */
[----:B------:R-:W-:-:S04]  /*1c70*/  IMAD.MOV R2, RZ, RZ, -R17 ;  /* 0x000000ffff027224 */ /* 0x000fc800078e0a11 */
[----:B------:R-:W-:Y:S01]  /*1c80*/  IMAD R6, R5, R2, R6 ;  /* 0x0000000205067224 */ /* 0x000fe200078e0206 */
[----:B--2---:R-:W-:Y:S06]  /*1c90*/  BRA.U !UP0, `(.L_x_23) ;  /* 0x0000000508b47547 */ /* 0x004fec000b800000 */
[----:B------:R-:W1:Y:S01]  /*1ca0*/  LDC.64 R2, c[0x0][0x5f8] ;  /* 0x00017e00ff027b82 */ /* 0x000e620000000a00 */
[----:B------:R-:W2:Y:S01]  /*1cb0*/  LDCU UR5, c[0x0][0x5c8] ;  /* 0x0000b900ff0577ac */ /* 0x000ea20008000800 */
[----:B------:R-:W1:Y:S06]  /*1cc0*/  LDCU.64 UR8, c[0x0][0x5c0] ;  /* 0x0000b800ff0877ac */ /* 0x000e6c0008000a00 */
[----:B------:R-:W2:Y:S01]  /*1cd0*/  LDC R4, c[0x0][0x600] ;  /* 0x00018000ff047b82 */ /* 0x000ea20000000800 */
[----:B------:R-:W4:Y:S01]  /*1ce0*/  LDCU UR37, c[0x0][0x5a8] ;  /* 0x0000b500ff2577ac */ /* 0x000f220008000800 */
[----:B------:R-:W1:Y:S01]  /*1cf0*/  LDCU UR36, c[0x0][0x59c] ;  /* 0x0000b380ff2477ac */ /* 0x000e620008000800 */
[----:B------:R-:W1:Y:S01]  /*1d00*/  LDCU UR35, c[0x0][0x590] ;  /* 0x0000b200ff2377ac */ /* 0x000e620008000800 */
[----:B------:R-:W1:Y:S02]  /*1d10*/  LDCU UR34, c[0x0][0x594] ;  /* 0x0000b280ff2277ac */ /* 0x000e640008000800 */
[----:B-1----:R-:W-:Y:S01]  /*1d20*/  IMAD R2, R7, UR8, R2 ;  /* 0x0000000807027c24 */ /* 0x002fe2000f8e0202 */
[----:B------:R-:W1:Y:S01]  /*1d30*/  LDCU UR31, c[0x0][0x598] ;  /* 0x0000b300ff1f77ac */ /* 0x000e620008000800 */
[----:B------:R-:W-:Y:S01]  /*1d40*/  IMAD R5, R6, UR9, R3 ;  /* 0x0000000906057c24 */ /* 0x000fe2000f8e0203 */
[----:B------:R-:W1:Y:S01]  /*1d50*/  LDCU UR23, c[0x0][0x5ac] ;  /* 0x0000b580ff1777ac */ /* 0x000e620008000800 */
[----:B--2---:R-:W-:Y:S01]  /*1d60*/  IMAD R4, R17, UR5, R4 ;  /* 0x0000000511047c24 */ /* 0x004fe2000f8e0204 */
[----:B------:R-:W2:Y:S01]  /*1d70*/  LDCU UR22, c[0x0][0x5b0] ;  /* 0x0000b600ff1677ac */ /* 0x000ea20008000800 */
[----:B------:R-:W1:Y:S01]  /*1d80*/  LDCU UR15, c[0x0][0x5cc] ;  /* 0x0000b980ff0f77ac */ /* 0x000e620008000800 */
[----:B------:R-:W1:Y:S01]  /*1d90*/  LDCU UR4, c[0x0][0x5ec] ;  /* 0x0000bd80ff0477ac */ /* 0x000e620008000800 */
[----:B------:R-:W1:Y:S01]  /*1da0*/  LDCU.64 UR20, c[0x0][0x5a0] ;  /* 0x0000b400ff1477ac */ /* 0x000e620008000a00 */
[----:B------:R-:W1:Y:S01]  /*1db0*/  LDCU.64 UR18, c[0x0][0x5d0] ;  /* 0x0000ba00ff1277ac */ /* 0x000e620008000a00 */
[----:B------:R-:W1:Y:S01]  /*1dc0*/  LDCU.64 UR6, c[0x0][0x5f0] ;  /* 0x0000be00ff0677ac */ /* 0x000e620008000a00 */
[----:B------:R-:W-:-:S02]  /*1dd0*/  UIADD3 UR50, UPT, UPT, UR46, 0x20, URZ ;  /* 0x000000202e327890 */ /* 0x000fc4000fffe0ff */
[----:B------:R-:W-:Y:S01]  /*1de0*/  UIADD3 UR10, UPT, UPT, UR26, 0x20, URZ ;  /* 0x000000201a0a7890 */ /* 0x000fe2000fffe0ff */
[----:B------:R-:W-:Y:S01]  /*1df0*/  UMOV UR38, URZ ;  /* 0x000000ff00267c82 */ /* 0x000fe20008000000 */
[----:B----4-:R-:W-:-:S10]  /*1e00*/  UMOV UR68, UR60 ;  /* 0x0000003c00447c82 */ /* 0x010fd40008000000 */
.L_x_29:
[----:B------:R-:W-:Y:S01]  /*1e10*/  @!P6 MOV R12, 0x4000 ;  /* 0x00004000000ce802 */ /* 0x000fe20000000f00 */
[----:B------:R-:W-:Y:S01]  /*1e20*/  ULEA UR45, UR68, UR57, 0x3 ;  /* 0x00000039442d7291 */ /* 0x000fe2000f8e18ff */
[----:B--23--:R-:W-:Y:S11]  /*1e30*/  @P2 BRA `(.L_x_24) ;  /* 0x00000000000c2947 */ /* 0x00cff60003800000 */
[----:B------:R-:W-:Y:S04]  /*1e40*/  SHF.L.U32 R14, R10, 0x1f, RZ ;  /* 0x0000001f0a0e7819 */ /* 0x000fe800000006ff */
[----:B------:R-:W3:Y:S02]  /*1e50*/  SYNCS.PHASECHK.TRANS64.TRYWAIT P0, [UR45+0x60], R14 ;  /* 0x0000600eff0075a7 */ /* 0x000ee4000800112d */
[----:B---3--:R-:W-:Y:S05]  /*1e60*/  @!P0 BRA `(.L_x_25) ;  /* 0x0000006800c88947 */ /* 0x008fea0003800000 */
.L_x_24:
[----:B------:R4:W-:Y:S01]  /*1e70*/  @!P6 SYNCS.ARRIVE.TRANS64 RZ, [UR45], R12 ;  /* 0x0000000cffffe9a7 */ /* 0x0009e2000800002d */
[----:B------:R-:W-:Y:S04]  /*1e80*/  ULOP3.LUT UR5, UR59, 0x2, URZ, 0xfc, !UPT ;  /* 0x000000023b057892 */ /* 0x000fe8000f8efcff */
[----:B------:R-:W-:Y:S09]  /*1e90*/  UISETP.NE.AND UP0, UPT, UR5, 0x2, UPT ;  /* 0x000000020500788c */ /* 0x000ff2000bf05270 */
[----:B------:R-:W-:Y:S05]  /*1ea0*/  BRA.U UP0, `(.L_x_26) ;  /* 0x0000000100047547 */ /* 0x000fea000b800000 */
[----:B-12---:R-:W-:Y:S05]  /*1eb0*/  BPT.TRAP 0x1 ;  /* 0x000000040000795c */ /* 0x006fea0000300000 */
.L_x_26:
[----:B------:R-:W-:Y:S04]  /*1ec0*/  BSSY.RECONVERGENT B0, `(.L_x_27) ;  /* 0x0000003000007945 */ /* 0x000fe80003800200 */
[----:B------:R-:W-:Y:S05]  /*1ed0*/  @P5 BRA `(.L_x_28) ;  /* 0x0000000000045947 */ /* 0x000fea0003800000 */
[----:B-12---:R-:W-:Y:S05]  /*1ee0*/  BPT.TRAP 0x1 ;  /* 0x000000040000795c */ /* 0x006fea0000300000 */
.L_x_28:
[----:B-12---:R-:W-:Y:S05]  /*1ef0*/  BSYNC.RECONVERGENT B0 ;  /* 0x0000000000007941 */ /* 0x006fea0003800200 */
.L_x_27:
[----:B------:R-:W-:Y:S01]  /*1f00*/  UIADD3 UR60, UPT, UPT, UR68, 0x1, URZ ;  /* 0x00000001443c7890 */ /* 0x000fe2000fffe0ff */
[----:B---3--:R-:W-:Y:S01]  /*1f10*/  IMAD.MOV.U32 R3, RZ, RZ, 0x3 ;  /* 0x00000003ff037424 */ /* 0x008fe200078e00ff */
[----:B------:R-:W-:Y:S02]  /*1f20*/  USHF.L.U32 UR47, UR38, 0x5, URZ ;  /* 0x00000005262f7899 */ /* 0x000fe400080006ff */
[----:B------:R-:W-:Y:S02]  /*1f30*/  UISETP.NE.AND UP0, UPT, UR60, 0xc, UPT ;  /* 0x0000000c3c00788c */ /* 0x000fe4000bf05270 */
[----:B------:R-:W-:Y:S02]  /*1f40*/  ULOP3.LUT UR5, UR47, UR32, URZ, 0xfc, !UPT ;  /* 0x000000202f057292 */ /* 0x000fe4000f8efcff */
[----:B------:R-:W-:Y:S02]  /*1f50*/  USEL UR8, URZ, 0x1, UP0 ;  /* 0x00000001ff087887 */ /* 0x000fe40008000000 */
[----:B------:R-:W-:Y:S01]  /*1f60*/  USEL UR60, UR60, URZ, UP0 ;  /* 0x000000ff3c3c7287 */ /* 0x000fe20008000000 */
[----:B------:R-:W-:Y:S03]  /*1f70*/  ELECT P0, URZ, PT ;  /* 0x0000000000ff782f */ /* 0x000fe60003800000 */
[----:B------:R-:W-:Y:S01]  /*1f80*/  ULEA UR9, UR60, UR57, 0x3 ;  /* 0x000000393c097291 */ /* 0x000fe2000f8e18ff */
[----:B------:R-:W-:Y:S01]  /*1f90*/  LOP3.LUT R10, R10, UR8, RZ, 0x3c, !PT ;  /* 0x000000080a0a7c12 */ /* 0x000fe2000f8e3cff */
[----:B------:R-:W-:Y:S02]  /*1fa0*/  UIMAD.WIDE.U32 UR16, UR5, UR34, URZ ;  /* 0x00000022051072a5 */ /* 0x000fe4000f8e00ff */
[----:B------:R-:W-:Y:S01]  /*1fb0*/  UISETP.NE.AND UP2, UPT, UR35, 0x1, UPT ;  /* 0x000000012300788c */ /* 0x000fe2000bf45270 */
[----:B------:R-:W-:Y:S01]  /*1fc0*/  SHF.L.U32 R14, R10, 0x1f, RZ ;  /* 0x0000001f0a0e7819 */ /* 0x000fe200000006ff */
[----:B------:R-:W-:Y:S02]  /*1fd0*/  USHF.R.U32.HI UR16, URZ, UR31, UR17 ;  /* 0x0000001fff107299 */ /* 0x000fe40008011611 */
[----:B------:R-:W-:Y:S01]  /*1fe0*/  UISETP.NE.AND UP3, UPT, UR36, 0x1, UPT ;  /* 0x000000012400788c */ /* 0x000fe2000bf65270 */
[----:B------:R1:W2:Y:S01]  /*1ff0*/  SYNCS.PHASECHK.TRANS64.TRYWAIT P2, [UR9+0x60], R14 ;  /* 0x0000600eff0075a7 */ /* 0x0002a20008041109 */
[----:B------:R-:W-:Y:S01]  /*2000*/  USEL UR16, UR5, UR16, !UP2 ;  /* 0x0000001005107287 */ /* 0x000fe2000d000000 */
[----:B------:R-:W-:Y:S01]  /*2010*/  @P0 IMAD.U32 R19, R5, 0x20, R2 ;  /* 0x0000002005130824 */ /* 0x000fe200078e0002 */
[----:B------:R-:W-:Y:S01]  /*2020*/  UIADD3 UR52, UP1, UPT, UR66, 0x80, URZ ;  /* 0x0000008042347890 */ /* 0x000fe2000ff3e0ff */
[----:B------:R-:W-:Y:S01]  /*2030*/  @P0 R2UR UR12, R3 ;  /* 0x00000000030c02ca */ /* 0x000fe200000e0000 */
[----:B------:R-:W-:Y:S01]  /*2040*/  UIMAD.WIDE.U32 UR40, UR16, UR20, URZ ;  /* 0x00000014102872a5 */ /* 0x000fe2000f8e00ff */
[----:B------:R-:W-:Y:S01]  /*2050*/  @P0 IMAD.U32 R19, R4, 0x400, R19 ;  /* 0x0000040004130824 */ /* 0x000fe200078e0013 */
[----:B------:R-:W-:Y:S02]  /*2060*/  ULEA UR48, UR68, UR57, 0xd ;  /* 0x0000003944307291 */ /* 0x000fe4000f8e68ff */
[----:B------:R-:W-:Y:S02]  /*2070*/  USHF.R.U32.HI UR17, URZ, UR21, UR41 ;  /* 0x00000015ff117299 */ /* 0x000fe40008011629 */
[----:B------:R-:W-:Y:S01]  /*2080*/  UISETP.NE.AND UP4, UPT, UR37, 0x1, UPT ;  /* 0x000000012500788c */ /* 0x000fe2000bf85270 */
[----:B------:R-:W-:Y:S01]  /*2090*/  @P0 R2UR UR11, R19 ;  /* 0x00000000130b02ca */ /* 0x000fe200000e0000 */
[----:B------:R-:W-:Y:S02]  /*20a0*/  USEL UR17, UR16, UR17, !UP3 ;  /* 0x0000001110117287 */ /* 0x000fe4000d800000 */
[----:B------:R-:W-:Y:S02]  /*20b0*/  UIADD3.X UR53, UPT, UPT, URZ, UR67, URZ, UP1, !UPT ;  /* 0x00000043ff357290 */ /* 0x000fe40008ffe4ff */
[----:B------:R-:W-:Y:S01]  /*20c0*/  UIMAD.WIDE.U32 UR40, UR17, UR23, URZ ;  /* 0x00000017112872a5 */ /* 0x000fe2000f8e00ff */
[----:B------:R-:W-:Y:S01]  /*20d0*/  IMAD.U32 R3, RZ, RZ, UR12 ;  /* 0x0000000cff037e24 */ /* 0x000fe2000f8e00ff */
[----:B------:R-:W-:Y:S02]  /*20e0*/  UIADD3 UR44, UPT, UPT, UR48, 0x6800, URZ ;  /* 0x00006800302c7890 */ /* 0x000fe4000fffe0ff */
[----:B------:R-:W-:Y:S02]  /*20f0*/  USHF.R.U32.HI UR30, URZ, UR22, UR41 ;  /* 0x00000016ff1e7299 */ /* 0x000fe40008011629 */
[----:B------:R-:W-:Y:S02]  /*2100*/  UIADD3 UR33, UPT, UPT, -UR16, URZ, URZ ;  /* 0x000000ff10217290 */ /* 0x000fe4000fffe1ff */
[----:B------:R-:W-:Y:S01]  /*2110*/  USEL UR30, UR17, UR30, !UP4 ;  /* 0x0000001e111e7287 */ /* 0x000fe2000e000000 */
[----:B----4-:R-:W-:Y:S01]  /*2120*/  IMAD.U32 R12, RZ, RZ, UR11 ;  /* 0x0000000bff0c7e24 */ /* 0x010fe2000f8e00ff */
[----:B------:R-:W-:Y:S02]  /*2130*/  UIADD3 UR39, UPT, UPT, -UR17, URZ, URZ ;  /* 0x000000ff11277290 */ /* 0x000fe4000fffe1ff */
[----:B------:R-:W-:Y:S02]  /*2140*/  UIMAD UR5, UR35, UR33, UR5 ;  /* 0x00000021230572a4 */ /* 0x000fe4000f8e0205 */
[----:B------:R-:W-:Y:S01]  /*2150*/  ULEA UR8, UR68, UR56, 0xb ;  /* 0x0000003844087291 */ /* 0x000fe2000f8e58ff */
[----:B------:R-:W-:Y:S01]  /*2160*/  @P0 PRMT R3, R12, 0x5410, R3 ;  /* 0x000054100c030816 */ /* 0x000fe20000000003 */
[----:B------:R-:W-:Y:S02]  /*2170*/  UIADD3 UR48, UPT, UPT, UR48, 0x7800, URZ ;  /* 0x0000780030307890 */ /* 0x000fe4000fffe0ff */
[----:B------:R-:W-:Y:S01]  /*2180*/  UIADD3 UR33, UPT, UPT, -UR30, URZ, URZ ;  /* 0x000000ff1e217290 */ /* 0x000fe2000fffe1ff */
[----:B------:R-:W-:Y:S01]  /*2190*/  @P0 R2UR UR65, R3 ;  /* 0x00000000034102ca */ /* 0x000fe200000e0000 */
[----:B------:R-:W-:Y:S02]  /*21a0*/  UIMAD UR16, UR36, UR39, UR16 ;  /* 0x00000027241072a4 */ /* 0x000fe4000f8e0210 */
[----:B------:R-:W-:Y:S02]  /*21b0*/  UIADD3 UR42, UP0, UPT, UR66, 0x180, URZ ;  /* 0x00000180422a7890 */ /* 0x000fe4000ff1e0ff */
[----:B------:R-:W-:Y:S01]  /*21c0*/  ULEA UR8, UR8, UR57, 0x2 ;  /* 0x0000003908087291 */ /* 0x000fe2000f8e10ff */
[----:B------:R-:W-:Y:S01]  /*21d0*/  UMOV UR54, 0x0 ;  /* 0x0000000000367882 */ /* 0x000fe20000000000 */
[----:B------:R-:W-:Y:S01]  /*21e0*/  UMOV UR55, 0x10000000 ;  /* 0x1000000000377882 */ /* 0x000fe20000000000 */
[----:B------:R-:W-:Y:S01]  /*21f0*/  UIMAD UR27, UR5, UR15, UR4 ;  /* 0x0000000f051b72a4 */ /* 0x000fe2000f8e0204 */
[----:B------:R1:W-:Y:S01]  /*2200*/  UTMALDG.2D [UR44], [UR52], desc[UR54] ;  /* 0x0000362c340075b4 */ /* 0x0003e20008009000 */
[----:B------:R-:W-:Y:S02]  /*2210*/  UIMAD UR17, UR37, UR33, UR17 ;  /* 0x00000021251172a4 */ /* 0x000fe4000f8e0211 */
[----:B------:R-:W-:Y:S01]  /*2220*/  UIMAD UR28, UR16, UR18, UR6 ;  /* 0x00000012101c72a4 */ /* 0x000fe2000f8e0206 */
[----:B------:R-:W-:Y:S01]  /*2230*/  UMOV UR49, UR45 ;  /* 0x0000002d00317c82 */ /* 0x000fe20008000000 */
[----:B------:R-:W-:Y:S01]  /*2240*/  UMOV UR51, UR47 ;  /* 0x0000002f00337c82 */ /* 0x000fe20008000000 */
[----:B------:R-:W-:Y:S01]  /*2250*/  UIADD3.X UR43, UPT, UPT, URZ, UR67, URZ, UP0, !UPT ;  /* 0x00000043ff2b7290 */ /* 0x000fe200087fe4ff */
[----:B------:R1:W-:Y:S01]  /*2260*/  UTMALDG.2D [UR48], [UR52], desc[UR54] ;  /* 0x00003630340075b4 */ /* 0x0003e20008009000 */
[----:B------:R-:W-:Y:S02]  /*2270*/  UIADD3 UR24, UPT, UPT, UR8, 0x1e800, URZ ;  /* 0x0001e80008187890 */ /* 0x000fe4000fffe0ff */
[----:B------:R-:W-:Y:S01]  /*2280*/  UIMAD UR29, UR17, UR19, UR7 ;  /* 0x00000013111d72a4 */ /* 0x000fe2000f8e0207 */
[----:B------:R-:W-:Y:S01]  /*2290*/  UMOV UR25, UR45 ;  /* 0x0000002d00197c82 */ /* 0x000fe20008000000 */
[----:B------:R-:W-:Y:S01]  /*22a0*/  UIADD3 UR8, UPT, UPT, UR8, 0x1f800, URZ ;  /* 0x0001f80008087890 */ /* 0x000fe2000fffe0ff */
[----:B------:R-:W-:Y:S01]  /*22b0*/  UMOV UR9, UR45 ;  /* 0x0000002d00097c82 */ /* 0x000fe20008000000 */
[----:B------:R-:W-:Y:S01]  /*22c0*/  UMOV UR11, UR27 ;  /* 0x0000001b000b7c82 */ /* 0x000fe20008000000 */
[----:B------:R-:W-:Y:S01]  /*22d0*/  UMOV UR12, UR28 ;  /* 0x0000001c000c7c82 */ /* 0x000fe20008000000 */
[----:B------:R-:W-:Y:S03]  /*22e0*/  UMOV UR14, UR30 ;  /* 0x0000001e000e7c82 */ /* 0x000fe60008000000 */
[----:B------:R1:W-:Y:S01]  /*22f0*/  UTMALDG.5D.IM2COL.MULTICAST [UR24], [UR42], UR65 ;  /* 0x000000182a0073b4 */ /* 0x0003e20008060841 */
[----:B------:R-:W-:Y:S01]  /*2300*/  UMOV UR13, UR29 ;  /* 0x0000001d000d7c82 */ /* 0x000fe20008000000 */
[----:B------:R-:W-:Y:S01]  /*2310*/  UIADD3 UR38, UPT, UPT, UR38, 0x1, URZ ;  /* 0x0000000126267890 */ /* 0x000fe2000fffe0ff */
[----:B------:R-:W-:Y:S01]  /*2320*/  UMOV UR33, UR58 ;  /* 0x0000003a00217c82 */ /* 0x000fe20008000000 */
[----:B------:R-:W-:Y:S02]  /*2330*/  UMOV UR68, UR60 ;  /* 0x0000003c00447c82 */ /* 0x000fe40008000000 */
[----:B------:R-:W-:Y:S01]  /*2340*/  UISETP.NE.AND UP0, UPT, UR38, UR58, UPT ;  /* 0x0000003a2600728c */ /* 0x000fe2000bf05270 */
[----:B------:R1:W-:Y:S08]  /*2350*/  UTMALDG.5D.IM2COL.MULTICAST [UR8], [UR42], UR65 ;  /* 0x000000082a0073b4 */ /* 0x0003f00008060841 */
[----:B-1----:R-:W-:Y:S05]  /*2360*/  BRA.U UP0, `(.L_x_29) ;  /* 0xfffffff900a87547 */ /* 0x002fea000b83ffff */
.L_x_23:
[----:B------:R-:W-:Y:S01]  /*2370*/  ULEA UR4, UR60, UR57, 0x3 ;  /* 0x000000393c047291 */ /* 0x000fe2000f8e18ff */
[----:B------:R-:W-:Y:S01]  /*2380*/  SHF.L.U32 R2, R10, 0x1f, RZ ;  /* 0x0000001f0a027819 */ /* 0x000fe200000006ff */
[----:B------:R-:W-:Y:S01]  /*2390*/  @!P4 SYNCS.ARRIVE.TRANS64.A1T0 RZ, [UR57+0xf8], RZ ;  /* 0x0000f8ffffffc9a7 */ /* 0x000fe20008100039 */
[----:B------:R-:W-:-:S06]  /*23a0*/  UISETP.GT.AND UP0, UPT, UR64, UR63, UPT ;  /* 0x0000003f4000728c */ /* 0x000fcc000bf04270 */
[----:B------:R1:W4:Y:S03]  /*23b0*/  SYNCS.PHASECHK.TRANS64.TRYWAIT P1, [UR4+0x60], R2 ;  /* 0x00006002ff0075a7 */ /* 0x0003260008021104 */
[----:B------:R-:W-:Y:S05]  /*23c0*/  BRA.U !UP0, `(.L_x_30) ;  /* 0x0000000508b87547 */ /* 0x000fea000b800000 */
[----:B-1----:R-:W1:Y:S01]  /*23d0*/  LDC.64 R2, c[0x0][0x5f8] ;  /* 0x00017e00ff027b82 */ /* 0x002e620000000a00 */
[----:B------:R-:W2:Y:S01]  /*23e0*/  LDCU UR5, c[0x0][0x5c8] ;  /* 0x0000b900ff0577ac */ /* 0x000ea20008000800 */
[----:B------:R-:W1:Y:S06]  /*23f0*/  LDCU.64 UR8, c[0x0][0x5c0] ;  /* 0x0000b800ff0877ac */ /* 0x000e6c0008000a00 */
[----:B------:R-:W2:Y:S01]  /*2400*/  LDC R4, c[0x0][0x600] ;  /* 0x00018000ff047b82 */ /* 0x000ea20000000800 */
[----:B------:R-:W1:Y:S01]  /*2410*/  LDCU UR38, c[0x0][0x5a8] ;  /* 0x0000b500ff2677ac */ /* 0x000e620008000800 */
        /* <DEDUP_REMOVED lines=14> */
[----:B------:R-:W-:-:S02]  /*2500*/  UIADD3 UR24, UPT, UPT, UR61, UR33, URZ ;  /* 0x000000213d187290 */ /* 0x000fc4000fffe0ff */
[----:B------:R-:W-:Y:S02]  /*2510*/  UIADD3 UR54, UPT, UPT, UR46, 0x20, URZ ;  /* 0x000000202e367890 */ /* 0x000fe4000fffe0ff */
[----:B------:R-:W-:Y:S01]  /*2520*/  UIADD3 UR10, UPT, UPT, UR26, 0x20, URZ ;  /* 0x000000201a0a7890 */ /* 0x000fe2000fffe0ff */
[----:B------:R-:W-:-:S11]  /*2530*/  UMOV UR47, UR60 ;  /* 0x0000003c002f7c82 */ /* 0x000fd60008000000 */
.L_x_36:
[----:B------:R-:W-:Y:S01]  /*2540*/  @!P6 MOV R5, 0x4000 ;  /* 0x000040000005e802 */ /* 0x000fe20000000f00 */
[----:B------:R-:W-:Y:S01]  /*2550*/  ULEA UR49, UR47, UR57, 0x3 ;  /* 0x000000392f317291 */ /* 0x000fe2000f8e18ff */
[----:B--2-4-:R-:W-:Y:S11]  /*2560*/  @P1 BRA `(.L_x_31) ;  /* 0x00000000000c1947 */ /* 0x014ff60003800000 */
[----:B------:R-:W-:Y:S04]  /*2570*/  SHF.L.U32 R7, R10, 0x1f, RZ ;  /* 0x0000001f0a077819 */ /* 0x000fe800000006ff */
[----:B------:R-:W4:Y:S02]  /*2580*/  SYNCS.PHASECHK.TRANS64.TRYWAIT P0, [UR49+0x60], R7 ;  /* 0x00006007ff0075a7 */ /* 0x000f240008001131 */
[----:B----4-:R-:W-:Y:S05]  /*2590*/  @!P0 BRA `(.L_x_32) ;  /* 0x0000006400148947 */ /* 0x010fea0003800000 */
.L_x_31:
[----:B------:R1:W-:Y:S01]  /*25a0*/  @!P6 SYNCS.ARRIVE.TRANS64 RZ, [UR49], R5 ;  /* 0x00000005ffffe9a7 */ /* 0x0003e20008000031 */
[----:B------:R-:W-:Y:S04]  /*25b0*/  ULOP3.LUT UR5, UR59, 0x2, URZ, 0xfc, !UPT ;  /* 0x000000023b057892 */ /* 0x000fe8000f8efcff */
[----:B------:R-:W-:Y:S09]  /*25c0*/  UISETP.NE.AND UP0, UPT, UR5, 0x2, UPT ;  /* 0x000000020500788c */ /* 0x000ff2000bf05270 */
[----:B------:R-:W-:Y:S05]  /*25d0*/  BRA.U UP0, `(.L_x_33) ;  /* 0x0000000100047547 */ /* 0x000fea000b800000 */
[----:B-12---:R-:W-:Y:S05]  /*25e0*/  BPT.TRAP 0x1 ;  /* 0x000000040000795c */ /* 0x006fea0000300000 */
.L_x_33:
[----:B------:R-:W-:Y:S04]  /*25f0*/  BSSY.RECONVERGENT B0, `(.L_x_34) ;  /* 0x0000003000007945 */ /* 0x000fe80003800200 */
[----:B------:R-:W-:Y:S05]  /*2600*/  @P5 BRA `(.L_x_35) ;  /* 0x0000000000045947 */ /* 0x000fea0003800000 */
[----:B-12---:R-:W-:Y:S05]  /*2610*/  BPT.TRAP 0x1 ;  /* 0x000000040000795c */ /* 0x006fea0000300000 */
.L_x_35:
[----:B-12---:R-:W-:Y:S05]  /*2620*/  BSYNC.RECONVERGENT B0 ;  /* 0x0000000000007941 */ /* 0x006fea0003800200 */
.L_x_34:
[----:B------:R-:W-:Y:S01]  /*2630*/  UIADD3 UR60, UPT, UPT, UR47, 0x1, URZ ;  /* 0x000000012f3c7890 */ /* 0x000fe2000fffe0ff */
[----:B----4-:R-:W-:Y:S01]  /*2640*/  IMAD.MOV.U32 R4, RZ, RZ, 0x3 ;  /* 0x00000003ff047424 */ /* 0x010fe200078e00ff */
[----:B------:R-:W-:Y:S02]  /*2650*/  USHF.L.U32 UR51, UR33, 0x5, URZ ;  /* 0x0000000521337899 */ /* 0x000fe400080006ff */
[----:B------:R-:W-:Y:S01]  /*2660*/  UISETP.NE.AND UP0, UPT, UR60, 0xc, UPT ;  /* 0x0000000c3c00788c */ /* 0x000fe2000bf05270 */
[----:B------:R-:W-:Y:S03]  /*2670*/  ELECT P0, URZ, PT ;  /* 0x0000000000ff782f */ /* 0x000fe60003800000 */
[----:B------:R-:W-:Y:S02]  /*2680*/  USEL UR8, URZ, 0x1, UP0 ;  /* 0x00000001ff087887 */ /* 0x000fe40008000000 */
[----:B------:R-:W-:Y:S02]  /*2690*/  USEL UR60, UR60, URZ, UP0 ;  /* 0x000000ff3c3c7287 */ /* 0x000fe40008000000 */
[----:B------:R-:W-:Y:S02]  /*26a0*/  ULOP3.LUT UR5, UR51, UR32, URZ, 0xfc, !UPT ;  /* 0x0000002033057292 */ /* 0x000fe4000f8efcff */
[----:B------:R-:W-:Y:S01]  /*26b0*/  ULEA UR9, UR60, UR57, 0x3 ;  /* 0x000000393c097291 */ /* 0x000fe2000f8e18ff */
[----:B------:R-:W-:Y:S01]  /*26c0*/  LOP3.LUT R10, R10, UR8, RZ, 0x3c, !PT ;  /* 0x000000080a0a7c12 */ /* 0x000fe2000f8e3cff */
[----:B------:R-:W-:Y:S02]  /*26d0*/  UIMAD.WIDE.U32 UR22, UR5, UR35, URZ ;  /* 0x00000023051672a5 */ /* 0x000fe4000f8e00ff */
[----:B------:R-:W-:Y:S01]  /*26e0*/  UISETP.NE.AND UP2, UPT, UR36, 0x1, UPT ;  /* 0x000000012400788c */ /* 0x000fe2000bf45270 */
[----:B------:R-:W-:Y:S01]  /*26f0*/  SHF.L.U32 R7, R10, 0x1f, RZ ;  /* 0x0000001f0a077819 */ /* 0x000fe200000006ff */
[----:B------:R-:W-:Y:S01]  /*2700*/  USHF.R.U32.HI UR40, URZ, UR34, UR23 ;  /* 0x00000022ff287299 */ /* 0x000fe20008011617 */
[----:B------:R-:W-:Y:S01]  /*2710*/  @P0 R2UR UR11, R4 ;  /* 0x00000000040b02ca */ /* 0x000fe200000e0000 */
[----:B------:R-:W-:Y:S01]  /*2720*/  UISETP.NE.AND UP3, UPT, UR37, 0x1, UPT ;  /* 0x000000012500788c */ /* 0x000fe2000bf65270 */
[----:B------:R1:W2:Y:S01]  /*2730*/  SYNCS.PHASECHK.TRANS64.TRYWAIT P1, [UR9+0x60], R7 ;  /* 0x00006007ff0075a7 */ /* 0x0002a20008021109 */
[----:B------:R-:W-:Y:S01]  /*2740*/  USEL UR40, UR5, UR40, !UP2 ;  /* 0x0000002805287287 */ /* 0x000fe2000d000000 */
[----:B------:R-:W-:Y:S01]  /*2750*/  @P0 IMAD.U32 R6, R3, 0x20, R2 ;  /* 0x0000002003060824 */ /* 0x000fe200078e0002 */
[----:B------:R-:W-:Y:S02]  /*2760*/  UIADD3 UR70, UP1, UPT, UR66, 0x80, URZ ;  /* 0x0000008042467890 */ /* 0x000fe4000ff3e0ff */
[----:B------:R-:W-:Y:S01]  /*2770*/  UIMAD.WIDE.U32 UR22, UR40, UR30, URZ ;  /* 0x0000001e281672a5 */ /* 0x000fe2000f8e00ff */
[----:B------:R-:W-:Y:S01]  /*2780*/  @P0 IMAD.U32 R5, R17, 0x400, R6 ;  /* 0x0000040011050824 */ /* 0x000fe200078e0006 */
[----:B------:R-:W-:Y:S02]  /*2790*/  UIADD3 UR22, UPT, UPT, -UR40, URZ, URZ ;  /* 0x000000ff28167290 */ /* 0x000fe4000fffe1ff */
[----:B------:R-:W-:Y:S02]  /*27a0*/  USHF.R.U32.HI UR23, URZ, UR31, UR23 ;  /* 0x0000001fff177299 */ /* 0x000fe40008011617 */
[----:B------:R-:W-:Y:S01]  /*27b0*/  ULEA UR52, UR47, UR57, 0xd ;  /* 0x000000392f347291 */ /* 0x000fe2000f8e68ff */
[----:B------:R-:W-:Y:S01]  /*27c0*/  @P0 R2UR UR12, R5 ;  /* 0x00000000050c02ca */ /* 0x000fe200000e0000 */
[----:B------:R-:W-:Y:S01]  /*27d0*/  USEL UR23, UR40, UR23, !UP3 ;  /* 0x0000001728177287 */ /* 0x000fe2000d800000 */
[----:B------:R-:W-:Y:S01]  /*27e0*/  IMAD.U32 R4, RZ, RZ, UR11 ;  /* 0x0000000bff047e24 */ /* 0x000fe2000f8e00ff */
[----:B------:R-:W-:Y:S02]  /*27f0*/  UIMAD UR5, UR36, UR22, UR5 ;  /* 0x00000016240572a4 */ /* 0x000fe4000f8e0205 */
[----:B------:R-:W-:Y:S02]  /*2800*/  UIMAD.WIDE.U32 UR42, UR23, UR27, URZ ;  /* 0x0000001b172a72a5 */ /* 0x000fe4000f8e00ff */
[----:B------:R-:W-:Y:S02]  /*2810*/  UISETP.NE.AND UP4, UPT, UR38, 0x1, UPT ;  /* 0x000000012600788c */ /* 0x000fe4000bf85270 */
[----:B------:R-:W-:Y:S02]  /*2820*/  UIADD3.X UR71, UPT, UPT, URZ, UR67, URZ, UP1, !UPT ;  /* 0x00000043ff477290 */ /* 0x000fe40008ffe4ff */
[----:B------:R-:W-:Y:S02]  /*2830*/  UIADD3 UR48, UPT, UPT, UR52, 0x6800, URZ ;  /* 0x0000680034307890 */ /* 0x000fe4000fffe0ff */
[----:B------:R-:W-:Y:S01]  /*2840*/  USHF.R.U32.HI UR22, URZ, UR25, UR43 ;  /* 0x00000019ff167299 */ /* 0x000fe2000801162b */
[----:B------:R-:W-:Y:S01]  /*2850*/  IMAD.U32 R5, RZ, RZ, UR12 ;  /* 0x0000000cff057e24 */ /* 0x000fe2000f8e00ff */
[----:B------:R-:W-:Y:S02]  /*2860*/  UIMAD UR19, UR5, UR15, UR4 ;  /* 0x0000000f051372a4 */ /* 0x000fe4000f8e0204 */
[----:B------:R-:W-:Y:S02]  /*2870*/  USEL UR22, UR23, UR22, !UP4 ;  /* 0x0000001617167287 */ /* 0x000fe4000e000000 */
[----:B------:R-:W-:Y:S01]  /*2880*/  UIADD3 UR5, UPT, UPT, -UR23, URZ, URZ ;  /* 0x000000ff17057290 */ /* 0x000fe2000fffe1ff */
[----:B------:R-:W-:Y:S01]  /*2890*/  @P0 PRMT R4, R5, 0x5410, R4 ;  /* 0x0000541005040816 */ /* 0x000fe20000000004 */
[----:B------:R-:W-:Y:S02]  /*28a0*/  ULEA UR8, UR47, UR56, 0xb ;  /* 0x000000382f087291 */ /* 0x000fe4000f8e58ff */
[----:B------:R-:W-:Y:S01]  /*28b0*/  UIADD3 UR52, UPT, UPT, UR52, 0x7800, URZ ;  /* 0x0000780034347890 */ /* 0x000fe2000fffe0ff */
[----:B------:R-:W-:Y:S01]  /*28c0*/  @P0 R2UR UR41, R4 ;  /* 0x00000000042902ca */ /* 0x000fe200000e0000 */
[----:B------:R-:W-:Y:S02]  /*28d0*/  UIADD3 UR39, UPT, UPT, -UR22, URZ, URZ ;  /* 0x000000ff16277290 */ /* 0x000fe4000fffe1ff */
[----:B------:R-:W-:Y:S02]  /*28e0*/  UIMAD UR5, UR37, UR5, UR40 ;  /* 0x00000005250572a4 */ /* 0x000fe4000f8e0228 */
[----:B------:R-:W-:Y:S01]  /*28f0*/  UIADD3 UR44, UP0, UPT, UR66, 0x180, URZ ;  /* 0x00000180422c7890 */ /* 0x000fe2000ff1e0ff */
[----:B------:R-:W-:Y:S01]  /*2900*/  UMOV UR68, 0x0 ;  /* 0x0000000000447882 */ /* 0x000fe20000000000 */
[----:B------:R-:W-:Y:S01]  /*2910*/  UMOV UR69, 0x10000000 ;  /* 0x1000000000457882 */ /* 0x000fe20000000000 */
[----:B------:R-:W-:Y:S01]  /*2920*/  UMOV UR50, UR46 ;  /* 0x0000002e00327c82 */ /* 0x000fe20008000000 */
[----:B------:R-:W-:Y:S01]  /*2930*/  UIMAD UR20, UR5, UR28, UR6 ;  /* 0x0000001c051472a4 */ /* 0x000fe2000f8e0206 */
[----:B------:R1:W-:Y:S01]  /*2940*/  UTMALDG.2D [UR48], [UR70], desc[UR68] ;  /* 0x00004430460075b4 */ /* 0x0003e20008009000 */
[----:B------:R-:W-:Y:S02]  /*2950*/  ULEA UR8, UR8, UR57, 0x2 ;  /* 0x0000003908087291 */ /* 0x000fe4000f8e10ff */
        /* <DEDUP_REMOVED lines=8> */
[----:B------:R-:W-:Y:S01]  /*29e0*/  UMOV UR18, UR26 ;  /* 0x0000001a00127c82 */ /* 0x000fe20008000000 */
[----:B------:R-:W-:Y:S01]  /*29f0*/  UIADD3 UR8, UPT, UPT, UR8, 0x1f800, URZ ;  /* 0x0001f80008087890 */ /* 0x000fe2000fffe0ff */
[----:B------:R-:W-:Y:S01]  /*2a00*/  UMOV UR9, UR49 ;  /* 0x0000003100097c82 */ /* 0x000fe20008000000 */
[----:B------:R-:W-:Y:S01]  /*2a10*/  UMOV UR11, UR19 ;  /* 0x00000013000b7c82 */ /* 0x000fe20008000000 */
[----:B------:R-:W-:Y:S03]  /*2a20*/  UMOV UR12, UR20 ;  /* 0x00000014000c7c82 */ /* 0x000fe60008000000 */
[----:B------:R1:W-:Y:S01]  /*2a30*/  UTMALDG.5D.IM2COL.MULTICAST [UR16], [UR44], UR41 ;  /* 0x000000102c0073b4 */ /* 0x0003e20008060829 */
[----:B------:R-:W-:Y:S01]  /*2a40*/  UMOV UR14, UR22 ;  /* 0x00000016000e7c82 */ /* 0x000fe20008000000 */
[----:B------:R-:W-:Y:S01]  /*2a50*/  UMOV UR13, UR21 ;  /* 0x00000015000d7c82 */ /* 0x000fe20008000000 */
[----:B------:R-:W-:Y:S01]  /*2a60*/  UIADD3 UR33, UPT, UPT, UR33, 0x1, URZ ;  /* 0x0000000121217890 */ /* 0x000fe2000fffe0ff */
[----:B------:R-:W-:Y:S03]  /*2a70*/  UMOV UR47, UR60 ;  /* 0x0000003c002f7c82 */ /* 0x000fe60008000000 */
[----:B------:R-:W-:Y:S01]  /*2a80*/  UISETP.NE.AND UP0, UPT, UR33, UR24, UPT ;  /* 0x000000182100728c */ /* 0x000fe2000bf05270 */
[----:B------:R1:W-:Y:S08]  /*2a90*/  UTMALDG.5D.IM2COL.MULTICAST [UR8], [UR44], UR41 ;  /* 0x000000082c0073b4 */ /* 0x0003f00008060829 */
[----:B-1----:R-:W-:Y:S05]  /*2aa0*/  BRA.U UP0, `(.L_x_36) ;  /* 0xfffffff900a47547 */ /* 0x002fea000b83ffff */
.L_x_30:
[----:B------:R-:W-:Y:S01]  /*2ab0*/  SHF.L.U32 R3, R8, 0x1f, RZ ;  /* 0x0000001f08037819 */ /* 0x000fe200000006ff */
[----:B------:R-:W-:-:S03]  /*2ac0*/  NOP ;  /* 0x0000000000007918 */ /* 0x000fc60000000000 */
[----:B------:R-:W3:Y:S02]  /*2ad0*/  SYNCS.PHASECHK.TRANS64.TRYWAIT P0, [UR57+0x100], R3 ;  /* 0x00010003ff0075a7 */ /* 0x000ee40008001139 */
[----:B---3--:R-:W-:Y:S05]  /*2ae0*/  @!P0 BRA `(.L_x_37) ;  /* 0x0000005c00d88947 */ /* 0x008fea0003800000 */
.L_x_126:
[----:B------:R-:W3:Y:S01]  /*2af0*/  LDS.128 R4, [UR57+0x140] ;  /* 0x00014039ff047984 */ /* 0x000ee20008000c00 */
[----:B------:R-:W-:Y:S01]  /*2b00*/  UIADD3 UR4, UPT, UPT, UR57, 0x108, URZ ;  /* 0x0000010839047890 */ /* 0x000fe2000fffe0ff */
[----:B--2-4-:R-:W-:Y:S01]  /*2b10*/  ISETP.GE.AND P1, PT, R26, 0x1, PT ;  /* 0x000000011a00780c */ /* 0x014fe20003f26270 */
[----:B------:R-:W-:Y:S01]  /*2b20*/  @!PT LDS RZ, [RZ] ;  /* 0x00000000fffff984 */ /* 0x000fe20000000800 */
[----:B------:R-:W-:Y:S01]  /*2b30*/  @!PT LDS RZ, [RZ] ;  /* 0x00000000fffff984 */ /* 0x000fe20000000800 */
[----:B------:R-:W-:Y:S01]  /*2b40*/  @!PT LDS RZ, [RZ] ;  /* 0x00000000fffff984 */ /* 0x000fe20000000800 */
[----:B------:R-:W-:Y:S01]  /*2b50*/  @!PT LDS RZ, [RZ] ;  /* 0x00000000fffff984 */ /* 0x000fe20000000800 */
[----:B------:R2:W-:Y:S06]  /*2b60*/  MEMBAR.ALL.CTA ;  /* 0x0000000000007992 */ /* 0x0005ec0000008000 */
[----:B--2---:R-:W2:Y:S01]  /*2b70*/  FENCE.VIEW.ASYNC.S ;  /* 0x00000000000073c6 */ /* 0x004ea20000000000 */
[----:B------:R-:W-:-:S09]  /*2b80*/  UPRMT UR4, URZ, 0x654, UR4 ;  /* 0x00000654ff047896 */ /* 0x000fd20008000004 */
[----:B--2---:R-:W-:Y:S01]  /*2b90*/  SYNCS.ARRIVE.TRANS64.RED.A1T0 RZ, [UR4], RZ ;  /* 0x000000ffffff79a7 */ /* 0x004fe20008100404 */
[----:B---3--:R-:W-:-:S13]  /*2ba0*/  LOP3.LUT P0, RZ, R6, 0x1, RZ, 0xc0, !PT ;  /* 0x0000000106ff7812 */ /* 0x008fda000780c0ff */
[----:B------:R-:W-:Y:S02]  /*2bb0*/  @P0 MOV R13, R4 ;  /* 0x00000004000d0202 */ /* 0x000fe40000000f00 */
[----:B------:R-:W-:Y:S01]  /*2bc0*/  @P0 LOP3.LUT R11, R5, 0xffff, RZ, 0xc0, !PT ;  /* 0x0000ffff050b0812 */ /* 0x000fe200078ec0ff */
[----:B------:R-:W-:Y:S06]  /*2bd0*/  @!P1 BRA `(.L_x_38) ;  /* 0x0000000000b89947 */ /* 0x000fec0003800000 */
[----:B------:R-:W2:Y:S01]  /*2be0*/  LDC.64 R4, c[0x0][0xc18] ;  /* 0x00030600ff047b82 */ /* 0x000ea20000000a00 */
[----:B------:R-:W-:-:S07]  /*2bf0*/  ISETP.NE.AND P3, PT, R26, 0x1, PT ;  /* 0x000000011a00780c */ /* 0x000fce0003f65270 */
[----:B------:R-:W3:Y:S08]  /*2c00*/  LDC.64 R6, c[0x0][0xc10] ;  /* 0x00030400ff067b82 */ /* 0x000ef00000000a00 */
[----:B------:R-:W4:Y:S08]  /*2c10*/  LDC R12, c[0x0][0xc20] ;  /* 0x00030800ff0c7b82 */ /* 0x000f300000000800 */
[----:B------:R-:W4:Y:S01]  /*2c20*/  LDC R14, c[0x0][0xc0c] ;  /* 0x00030300ff0e7b82 */ /* 0x000f220000000800 */
[----:B--2---:R-:W-:Y:S01]  /*2c30*/  IMAD.HI.U32 R17, R0, R5, RZ ;  /* 0x0000000500117227 */ /* 0x004fe200078e00ff */
[----:B------:R-:W-:-:S03]  /*2c40*/  ISETP.NE.AND P1, PT, R4, 0x1, PT ;  /* 0x000000010400780c */ /* 0x000fc60003f25270 */
[----:B------:R-:W-:-:S03]  /*2c50*/  IMAD.HI.U32 R5, R11, R5, RZ ;  /* 0x000000050b057227 */ /* 0x000fc600078e00ff */
[----:B-1----:R-:W1:Y:S01]  /*2c60*/  LDC.64 R2, c[0x0][0xc28] ;  /* 0x00030a00ff027b82 */ /* 0x002e620000000a00 */
[----:B---3--:R-:W-:-:S04]  /*2c70*/  IMAD.HI.U32 R16, R9, R6, RZ ;  /* 0x0000000609107227 */ /* 0x008fc800078e00ff */
[----:B------:R-:W-:Y:S01]  /*2c80*/  IMAD.HI.U32 R18, R13, R6, RZ ;  /* 0x000000060d127227 */ /* 0x000fe200078e00ff */
[----:B------:R-:W-:Y:S02]  /*2c90*/  SHF.R.U32.HI R16, RZ, R7, R16 ;  /* 0x00000007ff107219 */ /* 0x000fe40000011610 */
[-C--:B----4-:R-:W-:Y:S02]  /*2ca0*/  SHF.R.U32.HI R17, RZ, R12.reuse, R17 ;  /* 0x0000000cff117219 */ /* 0x090fe40000011611 */
[----:B------:R-:W-:Y:S02]  /*2cb0*/  SHF.R.U32.HI R12, RZ, R12, R5 ;  /* 0x0000000cff0c7219 */ /* 0x000fe40000011605 */
[----:B------:R-:W-:Y:S02]  /*2cc0*/  SEL R17, R0, R17, !P1 ;  /* 0x0000001100117207 */ /* 0x000fe40004800000 */
[----:B------:R-:W-:Y:S02]  /*2cd0*/  SHF.R.U32.HI R18, RZ, R7, R18 ;  /* 0x00000007ff127219 */ /* 0x000fe40000011612 */
[----:B------:R-:W-:-:S02]  /*2ce0*/  ISETP.NE.AND P2, PT, R14, 0x1, PT ;  /* 0x000000010e00780c */ /* 0x000fc40003f45270 */
[----:B------:R-:W-:Y:S02]  /*2cf0*/  SEL R5, R11, R12, !P1 ;  /* 0x0000000c0b057207 */ /* 0x000fe40004800000 */
[----:B------:R-:W-:Y:S02]  /*2d00*/  SEL R19, R9, R16, !P2 ;  /* 0x0000001009137207 */ /* 0x000fe40005000000 */
[----:B------:R-:W-:Y:S01]  /*2d10*/  SEL R7, R13, R18, !P2 ;  /* 0x000000120d077207 */ /* 0x000fe20005000000 */
[----:B-1----:R-:W-:-:S04]  /*2d20*/  IMAD.HI.U32 R16, R17, R2, RZ ;  /* 0x0000000211107227 */ /* 0x002fc800078e00ff */
[----:B------:R-:W-:Y:S01]  /*2d30*/  IMAD.HI.U32 R6, R19, R2, RZ ;  /* 0x0000000213067227 */ /* 0x000fe200078e00ff */
[----:B------:R-:W-:-:S04]  /*2d40*/  @P3 SHF.R.U32.HI R17, RZ, R3, R16 ;  /* 0x00000003ff113219 */ /* 0x000fc80000011610 */
[----:B------:R-:W-:Y:S01]  /*2d50*/  @P3 SHF.R.U32.HI R19, RZ, R3, R6 ;  /* 0x00000003ff133219 */ /* 0x000fe20000011606 */
[----:B------:R-:W-:-:S04]  /*2d60*/  IMAD R17, R26, R17, RZ ;  /* 0x000000111a117224 */ /* 0x000fc800078e02ff */
[----:B------:R-:W-:Y:S01]  /*2d70*/  IMAD R6, R26, R19, RZ ;  /* 0x000000131a067224 */ /* 0x000fe200078e02ff */
[----:B------:R-:W-:-:S04]  /*2d80*/  ISETP.GE.AND P1, PT, R5, R17, PT ;  /* 0x000000110500720c */ /* 0x000fc80003f26270 */
[----:B------:R-:W-:Y:S01]  /*2d90*/  ISETP.GE.OR P1, PT, R7, R6, P1 ;  /* 0x000000060700720c */ /* 0x000fe20000f26670 */
[----:B------:R-:W-:-:S05]  /*2da0*/  IMAD.HI.U32 R6, R5, R2, RZ ;  /* 0x0000000205067227 */ /* 0x000fca00078e00ff */
[----:B------:R-:W-:-:S04]  /*2db0*/  SHF.R.U32.HI R6, RZ, R3, R6 ;  /* 0x00000003ff067219 */ /* 0x000fc80000011606 */
[----:B------:R-:W-:-:S03]  /*2dc0*/  SEL R6, R5, R6, !P3 ;  /* 0x0000000605067207 */ /* 0x000fc60005800000 */
[----:B------:R-:W-:-:S04]  /*2dd0*/  @!P1 IMAD.HI.U32 R12, R7, R2, RZ ;  /* 0x00000002070c9227 */ /* 0x000fc800078e00ff */
[----:B------:R-:W-:Y:S01]  /*2de0*/  IMAD.MOV R2, RZ, RZ, -R6 ;  /* 0x000000ffff027224 */ /* 0x000fe200078e0a06 */
[----:B------:R-:W-:-:S03]  /*2df0*/  @!P1 SHF.R.U32.HI R12, RZ, R3, R12 ;  /* 0x00000003ff0c9219 */ /* 0x000fc6000001160c */
[----:B------:R-:W-:Y:S01]  /*2e00*/  IMAD R2, R26, R2, R5 ;  /* 0x000000021a027224 */ /* 0x000fe200078e0205 */
[----:B------:R-:W-:Y:S02]  /*2e10*/  @!P1 SEL R3, R7, R12, !P3 ;  /* 0x0000000c07039207 */ /* 0x000fe40005800000 */
[----:B------:R-:W-:-:S03]  /*2e20*/  IADD3 R12, PT, PT, -R5, RZ, RZ ;  /* 0x000000ff050c7210 */ /* 0x000fc60007ffe1ff */
[--C-:B------:R-:W-:Y:S02]  /*2e30*/  @!P1 IMAD.IADD R6, R6, 0x1, -R3.reuse ;  /* 0x0000000106069824 */ /* 0x100fe400078e0a03 */
[----:B------:R-:W-:Y:S01]  /*2e40*/  @!P1 IMAD R3, R2, R19, R3 ;  /* 0x0000001302039224 */ /* 0x000fe200078e0203 */
[----:B------:R-:W-:Y:S01]  /*2e50*/  IADD3 R2, PT, PT, -R7, RZ, RZ ;  /* 0x000000ff07027210 */ /* 0x000fe20007ffe1ff */
[----:B------:R-:W-:Y:S02]  /*2e60*/  @!P1 IMAD R5, R26, R6, R7 ;  /* 0x000000061a059224 */ /* 0x000fe400078e0207 */
[----:B------:R-:W-:Y:S02]  /*2e70*/  IMAD R11, R4, R12, R11 ;  /* 0x0000000c040b7224 */ /* 0x000fe400078e020b */
[----:B------:R-:W-:Y:S02]  /*2e80*/  @!P1 IMAD.MOV.U32 R7, RZ, RZ, R3 ;  /* 0x000000ffff079224 */ /* 0x000fe400078e0003 */
[----:B------:R-:W-:-:S02]  /*2e90*/  IMAD R2, R14, R2, R13 ;  /* 0x000000020e027224 */ /* 0x000fc400078e020d */
[----:B------:R-:W-:Y:S02]  /*2ea0*/  IMAD R11, R5, R4, R11 ;  /* 0x00000004050b7224 */ /* 0x000fe400078e020b */
[----:B------:R-:W-:Y:S02]  /*2eb0*/  IMAD R13, R7, R14, R2 ;  /* 0x0000000e070d7224 */ /* 0x000fe400078e0202 */
.L_x_38:
[----:B------:R-:W2:Y:S02]  /*2ec0*/  LDCU UR4, c[0x0][0xc30] ;  /* 0x00018600ff0477ac */ /* 0x000ea40008000800 */
[----:B--2---:R-:W-:-:S09]  /*2ed0*/  UISETP.NE.AND UP0, UPT, UR4, 0x1, UPT ;  /* 0x000000010400788c */ /* 0x004fd2000bf05270 */
[----:B------:R-:W-:Y:S05]  /*2ee0*/  BRA.U UP0, `(.L_x_39) ;  /* 0x0000000100407547 */ /* 0x000fea000b800000 */
[----:B------:R-:W2:Y:S08]  /*2ef0*/  LDC.64 R4, c[0x0][0xc10] ;  /* 0x00030400ff047b82 */ /* 0x000eb00000000a00 */
[----:B-1----:R-:W1:Y:S08]  /*2f00*/  LDC.64 R2, c[0x0][0xc18] ;  /* 0x00030600ff027b82 */ /* 0x002e700000000a00 */
[----:B------:R-:W3:Y:S08]  /*2f10*/  LDC R6, c[0x0][0xc20] ;  /* 0x00030800ff067b82 */ /* 0x000ef00000000800 */
[----:B------:R-:W4:Y:S01]  /*2f20*/  LDC R12, c[0x0][0xc0c] ;  /* 0x00030300ff0c7b82 */ /* 0x000f220000000800 */
[----:B--2---:R-:W-:-:S05]  /*2f30*/  IMAD.HI.U32 R4, R13, R4, RZ ;  /* 0x000000040d047227 */ /* 0x004fca00078e00ff */
[----:B------:R-:W-:Y:S01]  /*2f40*/  SHF.R.U32.HI R4, RZ, R5, R4 ;  /* 0x00000005ff047219 */ /* 0x000fe20000011604 */
[----:B-1----:R-:W-:Y:S01]  /*2f50*/  IMAD.HI.U32 R3, R11, R3, RZ ;  /* 0x000000030b037227 */ /* 0x002fe200078e00ff */
[----:B------:R-:W-:-:S04]  /*2f60*/  ISETP.NE.AND P1, PT, R2, 0x1, PT ;  /* 0x000000010200780c */ /* 0x000fc80003f25270 */
[----:B---3--:R-:W-:-:S04]  /*2f70*/  SHF.R.U32.HI R6, RZ, R6, R3 ;  /* 0x00000006ff067219 */ /* 0x008fc80000011603 */
[----:B------:R-:W-:Y:S02]  /*2f80*/  SEL R3, R11, R6, !P1 ;  /* 0x000000060b037207 */ /* 0x000fe40004800000 */
[----:B----4-:R-:W-:-:S04]  /*2f90*/  ISETP.NE.AND P2, PT, R12, 0x1, PT ;  /* 0x000000010c00780c */ /* 0x010fc80003f45270 */
[----:B------:R-:W-:-:S05]  /*2fa0*/  SEL R4, R13, R4, !P2 ;  /* 0x000000040d047207 */ /* 0x000fca0005000000 */
[----:B------:R-:W-:Y:S02]  /*2fb0*/  IMAD.IADD R5, R3, 0x1, -R4 ;  /* 0x0000000103057824 */ /* 0x000fe400078e0a04 */
[----:B------:R-:W-:Y:S02]  /*2fc0*/  IMAD.IADD R3, R4, 0x1, -R3 ;  /* 0x0000000104037824 */ /* 0x000fe400078e0a03 */
[----:B------:R-:W-:Y:S02]  /*2fd0*/  IMAD R13, R5, R12, R13 ;  /* 0x0000000c050d7224 */ /* 0x000fe400078e020d */
[----:B------:R-:W-:-:S07]  /*2fe0*/  IMAD R11, R3, R2, R11 ;  /* 0x00000002030b7224 */ /* 0x000fce00078e020b */
.L_x_39:
[----:B------:R-:W-:Y:S01]  /*2ff0*/  PLOP3.LUT P4, PT, PT, PT, PT, 0x80, 0x8 ;  /* 0x000000000008781c */ /* 0x000fe20003f8f070 */
[----:B------:R-:W-:Y:S01]  /*3000*/  IMAD.IADD R19, R13, 0x1, R68 ;  /* 0x000000010d137824 */ /* 0x000fe200078e0244 */
[----:B------:R-:W-:Y:S01]  /*3010*/  LOP3.LUT R8, R8, 0x1, RZ, 0x3c, !PT ;  /* 0x0000000108087812 */ /* 0x000fe200078e3cff */
[----:B------:R-:W-:Y:S01]  /*3020*/  IMAD.IADD R16, R11, 0x1, R66 ;  /* 0x000000010b107824 */ /* 0x000fe200078e0242 */
[----:B------:R-:W-:Y:S09]  /*3030*/  @P0 BRA `(.L_x_40) ;  /* 0xffffffe400a40947 */ /* 0x000ff2000383ffff */
[----:B------:R-:W-:Y:S01]  /*3040*/  UIADD3 UR57, UPT, UPT, UR57, 0x60, URZ ;  /* 0x0000006039397890 */ /* 0x000fe2000fffe0ff */
[----:B-1----:R-:W-:-:S03]  /*3050*/  SHF.L.U32 R3, R10, 0x1f, RZ ;  /* 0x0000001f0a037819 */ /* 0x002fc600000006ff */
[----:B------:R-:W-:-:S09]  /*3060*/  ULEA UR4, UR60, UR57, 0x3 ;  /* 0x000000393c047291 */ /* 0x000fd2000f8e18ff */
[----:B------:R-:W1:Y:S02]  /*3070*/  SYNCS.PHASECHK.TRANS64.TRYWAIT P0, [UR4], R3 ;  /* 0x00000003ff0075a7 */ /* 0x000e640008001104 */
[----:B-1----:R-:W-:Y:S05]  /*3080*/  @!P0 BRA `(.L_x_41) ;  /* 0x0000005800888947 */ /* 0x002fea0003800000 */
.L_x_128:
[----:B------:R-:W-:-:S04]  /*3090*/  UIADD3 UR5, UPT, UPT, UR60, 0x1, URZ ;  /* 0x000000013c057890 */ /* 0x000fc8000fffe0ff */
[----:B------:R-:W-:-:S04]  /*30a0*/  UISETP.NE.AND UP0, UPT, UR5, 0xc, UPT ;  /* 0x0000000c0500788c */ /* 0x000fc8000bf05270 */
[----:B------:R-:W-:Y:S02]  /*30b0*/  USEL UR6, URZ, 0x1, UP0 ;  /* 0x00000001ff067887 */ /* 0x000fe40008000000 */
[----:B------:R-:W-:-:S04]  /*30c0*/  USEL UR5, UR5, URZ, UP0 ;  /* 0x000000ff05057287 */ /* 0x000fc80008000000 */
[----:B------:R-:W-:Y:S01]  /*30d0*/  ULEA UR4, UR5, UR57, 0x3 ;  /* 0x0000003905047291 */ /* 0x000fe2000f8e18ff */
[----:B------:R-:W-:-:S04]  /*30e0*/  LOP3.LUT R2, R10, UR6, RZ, 0x3c, !PT ;  /* 0x000000060a027c12 */ /* 0x000fc8000f8e3cff */
[----:B-1----:R-:W-:-:S04]  /*30f0*/  SHF.L.U32 R3, R2, 0x1f, RZ ;  /* 0x0000001f02037819 */ /* 0x002fc800000006ff */
[----:B------:R-:W1:Y:S02]  /*3100*/  SYNCS.PHASECHK.TRANS64.TRYWAIT P0, [UR4], R3 ;  /* 0x00000003ff0075a7 */ /* 0x000e640008001104 */
[----:B-1----:R-:W-:Y:S05]  /*3110*/  @!P0 BRA `(.L_x_42) ;  /* 0x00000058007c8947 */ /* 0x002fea0003800000 */
.L_x_130:
        /* <DEDUP_REMOVED lines=9> */
.L_x_132:
        /* <DEDUP_REMOVED lines=9> */
.L_x_134:
        /* <DEDUP_REMOVED lines=9> */
.L_x_136:
        /* <DEDUP_REMOVED lines=9> */
.L_x_138:
        /* <DEDUP_REMOVED lines=9> */
.L_x_140:
        /* <DEDUP_REMOVED lines=9> */
.L_x_142:
        /* <DEDUP_REMOVED lines=9> */
.L_x_144:
        /* <DEDUP_REMOVED lines=9> */
.L_x_146:
        /* <DEDUP_REMOVED lines=9> */
.L_x_148:
[----:B------:R-:W-:-:S04]  /*3630*/  UIADD3 UR5, UPT, UPT, UR5, 0x1, URZ ;  /* 0x0000000105057890 */ /* 0x000fc8000fffe0ff */
[----:B------:R-:W-:-:S04]  /*3640*/  UISETP.NE.AND UP0, UPT, UR5, 0xc, UPT ;  /* 0x0000000c0500788c */ /* 0x000fc8000bf05270 */
[----:B------:R-:W-:Y:S02]  /*3650*/  USEL UR4, URZ, 0x1, UP0 ;  /* 0x00000001ff047887 */ /* 0x000fe40008000000 */
[----:B------:R-:W-:-:S04]  /*3660*/  USEL UR5, UR5, URZ, UP0 ;  /* 0x000000ff05057287 */ /* 0x000fc80008000000 */
[----:B------:R-:W-:Y:S01]  /*3670*/  ULEA UR5, UR5, UR57, 0x3 ;  /* 0x0000003905057291 */ /* 0x000fe2000f8e18ff */
[----:B-1----:R-:W-:-:S04]  /*3680*/  LOP3.LUT R3, R2, UR4, RZ, 0x3c, !PT ;  /* 0x0000000402037c12 */ /* 0x002fc8000f8e3cff */
[----:B------:R-:W-:Y:S01]  /*3690*/  SHF.L.U32 R3, R3, 0x1f, RZ ;  /* 0x0000001f03037819 */ /* 0x000fe200000006ff */
[----:B------:R-:W-:-:S07]  /*36a0*/  IMAD.U32 R0, RZ, RZ, UR5 ;  /* 0x00000005ff007e24 */ /* 0x000fce000f8e00ff */
.L_x_52:
[----:B-1----:R1:W2:Y:S02]  /*36b0*/  SYNCS.PHASECHK.TRANS64.TRYWAIT P0, [R0+URZ], R3 ;  /* 0x00000003000075a7 */ /* 0x0022a400080011ff */
[----:B--2---:R-:W-:Y:S05]  /*36c0*/  @!P0 NANOSLEEP.SYNCS 0x989680 ;  /* 0x009896800000895d */ /* 0x004fea0003900000 */
[----:B------:R-:W2:Y:S02]  /*36d0*/  @!P0 SYNCS.PHASECHK.TRANS64 P0, [R0+URZ], R3 ;  /* 0x00000003000085a7 */ /* 0x000ea400080010ff */
[----:B--2---:R-:W-:Y:S05]  /*36e0*/  @P0 EXIT ;  /* 0x000000000000094d */ /* 0x004fea0003800000 */
[----:B------:R-:W-:Y:S05]  /*36f0*/  BRA `(.L_x_52) ;  /* 0xfffffffc00ec7947 */ /* 0x000fea000383ffff */
.L_x_22:
[----:B------:R-:W-:-:S04]  /*3700*/  UISETP.NE.AND UP1, UPT, UR46, URZ, UPT ;  /* 0x000000ff2e00728c */ /* 0x000fc8000bf25270 */
[----:B------:R-:W-:-:S09]  /*3710*/  UISETP.NE.OR UP1, UPT, UR4, 0x1, UP1 ;  /* 0x000000010400788c */ /* 0x000fd20008f25670 */
[----:B------:R-:W-:Y:S05]  /*3720*/  BRA.U UP1, `(.L_x_53) ;  /* 0x0000000101b07547 */ /* 0x000fea000b800000 */
[----:B------:R-:W-:Y:S01]  /*3730*/  UMOV UR4, 0x400 ;  /* 0x0000040000047882 */ /* 0x000fe20000000000 */
[----:B------:R-:W-:Y:S01]  /*3740*/  HFMA2 R2, -RZ, RZ, 0, 5.9604644775390625e-08 ;  /* 0x00000001ff027431 */ /* 0x000fe200000001ff */
[----:B------:R-:W-:Y:S01]  /*3750*/  ULEA UR46, UR46, UR4, 0x18 ;  /* 0x000000042e2e7291 */ /* 0x000fe2000f8ec0ff */
[----:B------:R-:W-:Y:S01]  /*3760*/  ISETP.GE.U32.AND P0, PT, R8, 0x2, PT ;  /* 0x000000020800780c */ /* 0x000fe20003f06070 */
[----:B------:R-:W-:Y:S02]  /*3770*/  IMAD.MOV.U32 R3, RZ, RZ, RZ ;  /* 0x000000ffff037224 */ /* 0x000fe400078e00ff */
[----:B------:R-:W-:Y:S02]  /*3780*/  UIADD3 UR6, UPT, UPT, UR46, 0x108, URZ ;  /* 0x000001082e067890 */ /* 0x000fe4000fffe0ff */
[----:B------:R-:W-:Y:S02]  /*3790*/  UIADD3 UR7, UPT, UPT, UR46, 0x100, URZ ;  /* 0x000001002e077890 */ /* 0x000fe4000fffe0ff */
[----:B------:R-:W-:-:S12]  /*37a0*/  UPRMT UR6, URZ, 0x654, UR6 ;  /* 0x00000654ff067896 */ /* 0x000fd80008000006 */
.L_x_56:
[----:B------:R-:W-:Y:S01]  /*37b0*/  SHF.L.U32 R7, R2, 0x1f, RZ ;  /* 0x0000001f02077819 */ /* 0x000fe200000006ff */
[----:B------:R-:W-:Y:S02]  /*37c0*/  IMAD.U32 R9, RZ, RZ, UR7 ;  /* 0x00000007ff097e24 */ /* 0x000fe4000f8e00ff */
[----:B------:R-:W-:Y:S01]  /*37d0*/  @!P0 IMAD.MOV.U32 R5, RZ, RZ, 0x10 ;  /* 0x00000010ff058424 */ /* 0x000fe200078e00ff */
[----:B------:R-:W2:Y:S02]  /*37e0*/  SYNCS.PHASECHK.TRANS64.TRYWAIT P1, [UR46+0x108], R7 ;  /* 0x00010807ff0075a7 */ /* 0x000ea4000802112e */
[----:B------:R-:W-:-:S04]  /*37f0*/  PRMT R9, R8, 0x654, R9 ;  /* 0x0000065408097816 */ /* 0x000fc80000000009 */
[----:B------:R-:W-:Y:S01]  /*3800*/  SEL R0, R9, R0, !P0 ;  /* 0x0000000009007207 */ /* 0x000fe20004000000 */
[----:B--2---:R-:W-:Y:S06]  /*3810*/  @!P1 BRA `(.L_x_54) ;  /* 0x0000005400ac9947 */ /* 0x004fec0003800000 */
.L_x_150:
[----:B------:R-:W-:Y:S01]  /*3820*/  UIADD3 UR4, UPT, UPT, UR46, 0x140, URZ ;  /* 0x000001402e047890 */ /* 0x000fe2000fffe0ff */
[----:B------:R3:W-:Y:S01]  /*3830*/  @!P0 SYNCS.ARRIVE.TRANS64.RED RZ, [R0+URZ], R5 ;  /* 0x0000000500ff89a7 */ /* 0x0007e200080004ff */
[----:B------:R-:W-:Y:S01]  /*3840*/  UIADD3 UR5, UPT, UPT, UR46, 0x100, URZ ;  /* 0x000001002e057890 */ /* 0x000fe2000fffe0ff */
[----:B------:R-:W-:-:S08]  /*3850*/  LOP3.LUT R2, R2, 0x1, RZ, 0x3c, !PT ;  /* 0x0000000102027812 */ /* 0x000fd000078e3cff */
[----:B------:R-:W-:Y:S06]  /*3860*/  UGETNEXTWORKID.BROADCAST [UR4], [UR5] ;  /* 0x00000000040073ca */ /* 0x000fec0008000100 */
[----:B---3--:R-:W-:-:S04]  /*3870*/  SHF.L.U32 R5, R3, 0x1f, RZ ;  /* 0x0000001f03057819 */ /* 0x008fc800000006ff */
[----:B------:R-:W3:Y:S02]  /*3880*/  SYNCS.PHASECHK.TRANS64.TRYWAIT P1, [UR46+0x100], R5 ;  /* 0x00010005ff0075a7 */ /* 0x000ee4000802112e */
[----:B---3--:R-:W-:Y:S05]  /*3890*/  @!P1 BRA `(.L_x_55) ;  /* 0x0000005400a49947 */ /* 0x008fea0003800000 */
.L_x_152:
[----:B--2---:R-:W2:Y:S01]  /*38a0*/  LDS.128 R4, [UR46+0x140] ;  /* 0x0001402eff047984 */ /* 0x004ea20008000c00 */
[----:B------:R-:W-:Y:S01]  /*38b0*/  LOP3.LUT R3, R3, 0x1, RZ, 0x3c, !PT ;  /* 0x0000000103037812 */ /* 0x000fe200078e3cff */
[----:B------:R-:W-:Y:S01]  /*38c0*/  @!PT LDS RZ, [RZ] ;  /* 0x00000000fffff984 */ /* 0x000fe20000000800 */
[----:B------:R-:W-:Y:S01]  /*38d0*/  @!PT LDS RZ, [RZ] ;  /* 0x00000000fffff984 */ /* 0x000fe20000000800 */
[----:B------:R-:W-:Y:S01]  /*38e0*/  @!PT LDS RZ, [RZ] ;  /* 0x00000000fffff984 */ /* 0x000fe20000000800 */
[----:B------:R-:W-:Y:S01]  /*38f0*/  @!PT LDS RZ, [RZ] ;  /* 0x00000000fffff984 */ /* 0x000fe20000000800 */
[----:B------:R3:W-:Y:S06]  /*3900*/  MEMBAR.ALL.CTA ;  /* 0x0000000000007992 */ /* 0x0007ec0000008000 */
[----:B---3--:R-:W3:Y:S02]  /*3910*/  FENCE.VIEW.ASYNC.S ;  /* 0x00000000000073c6 */ /* 0x008ee40000000000 */
[----:B---3--:R-:W-:Y:S01]  /*3920*/  SYNCS.ARRIVE.TRANS64.RED.A1T0 RZ, [UR6], RZ ;  /* 0x000000ffffff79a7 */ /* 0x008fe20008100406 */
[----:B--2---:R-:W-:-:S13]  /*3930*/  LOP3.LUT P1, RZ, R6, 0x1, RZ, 0xc0, !PT ;  /* 0x0000000106ff7812 */ /* 0x004fda000782c0ff */
[----:B------:R-:W-:Y:S05]  /*3940*/  @P1 BRA `(.L_x_56) ;  /* 0xfffffffc00981947 */ /* 0x000fea000383ffff */
[----:B------:R-:W-:-:S04]  /*3950*/  SHF.L.U32 R0, R2, 0x1f, RZ ;  /* 0x0000001f02007819 */ /* 0x000fc800000006ff */
[----:B------:R-:W2:Y:S02]  /*3960*/  SYNCS.PHASECHK.TRANS64 P0, [UR46+0x108], R0 ;  /* 0x00010800ff0075a7 */ /* 0x000ea4000800102e */
[----:B-12---:R-:W-:Y:S05]  /*3970*/  @P0 EXIT ;  /* 0x000000000000094d */ /* 0x006fea0003800000 */
[----:B------:R-:W-:-:S07]  /*3980*/  MOV R0, UR46 ;  /* 0x0000002e00007c02 */ /* 0x000fce0008000f00 */
.L_x_57:
[----:B-1----:R-:W-:-:S04]  /*3990*/  SHF.L.U32 R3, R2, 0x1f, RZ ;  /* 0x0000001f02037819 */ /* 0x002fc800000006ff */
[----:B------:R1:W2:Y:S03]  /*39a0*/  SYNCS.PHASECHK.TRANS64.TRYWAIT P0, [R0+URZ+0x108], R3 ;  /* 0x00010803000075a7 */ /* 0x0002a600080011ff */
[----:B--2---:R-:W-:Y:S05]  /*39b0*/  @!P0 NANOSLEEP.SYNCS 0x989680 ;  /* 0x009896800000895d */ /* 0x004fea0003900000 */
[----:B------:R-:W2:Y:S02]  /*39c0*/  @!P0 SYNCS.PHASECHK.TRANS64 P0, [R0+URZ+0x108], R3 ;  /* 0x00010803000085a7 */ /* 0x000ea400080010ff */
[----:B--2---:R-:W-:Y:S05]  /*39d0*/  @P0 EXIT ;  /* 0x000000000000094d */ /* 0x004fea0003800000 */
[----:B------:R-:W-:Y:S05]  /*39e0*/  BRA `(.L_x_57) ;  /* 0xfffffffc00e87947 */ /* 0x000fea000383ffff */
.L_x_53:
[----:B------:R-:W-:Y:S05]  /*39f0*/  BRA.U UP4, `(.L_x_58) ;  /* 0x0000000d04887547 */ /* 0x000fea000b800000 */
[----:B------:R-:W-:Y:S01]  /*3a00*/  UMOV UR4, 0x40 ;  /* 0x0000004000047882 */ /* 0x000fe20000000000 */
[----:B------:R-:W-:Y:S01]  /*3a10*/  NOP ;  /* 0x0000000000007918 */ /* 0x000fe20000000000 */
[----:B------:R-:W-:Y:S01]  /*3a20*/  ULEA UR4, UR46, UR4, 0x18 ;  /* 0x000000042e047291 */ /* 0x000fe2000f8ec0ff */
[----:B------:R-:W-:Y:S02]  /*3a30*/  UMOV UR5, 0x400 ;  /* 0x0000040000057882 */ /* 0x000fe40000000000 */
[----:B------:R-:W-:-:S06]  /*3a40*/  ULEA UR46, UR46, UR5, 0x18 ;  /* 0x000000052e2e7291 */ /* 0x000fcc000f8ec0ff */
[----:B------:R-:W2:Y:S02]  /*3a50*/  LDS.U8 R2, [UR4+0x1c] ;  /* 0x00001c04ff027984 */ /* 0x000ea40008000000 */
[----:B--2---:R-:W-:-:S13]  /*3a60*/  ISETP.NE.AND P0, PT, R2, RZ, PT ;  /* 0x000000ff0200720c */ /* 0x004fda0003f05270 */
[----:B------:R-:W-:Y:S05]  /*3a70*/  @P0 BRA `(.L_x_59) ;  /* 0x0000000000580947 */ /* 0x000fea0003800000 */
[----:B------:R-:W-:-:S13]  /*3a80*/  ELECT P0, URZ, PT ;  /* 0x0000000000ff782f */ /* 0x000fda0003800000 */
[----:B------:R-:W-:Y:S05]  /*3a90*/  @!P0 BRA `(.L_x_60) ;  /* 0x0000000000608947 */ /* 0x000fea0003800000 */
[----:B------:R-:W-:Y:S01]  /*3aa0*/  UMOV UR5, 0x10 ;  /* 0x0000001000057882 */ /* 0x000fe20000000000 */
[----:B------:R-:W-:Y:S01]  /*3ab0*/  HFMA2 R2, -RZ, RZ, 0, 5.9604644775390625e-08 ;  /* 0x00000001ff027431 */ /* 0x000fe200000001ff */
[----:B------:R-:W-:-:S03]  /*3ac0*/  MOV R3, 0xffff ;  /* 0x0000ffff00037802 */ /* 0x000fc60000000f00 */
[----:B------:R-:W-:Y:S04]  /*3ad0*/  DEPBAR.LE SB2, 0x36 ;  /* 0x0000ad800000791a */ /* 0x000fe80000000000 */
[----:B------:R-:W2:Y:S02]  /*3ae0*/  UTCATOMSWS.FIND_AND_SET.ALIGN UP0, UR5, UR5 ;  /* 0x00000005000575e3 */ /* 0x000ea40008000800 */
[----:B--2---:R-:W-:Y:S01]  /*3af0*/  MOV R4, UR5 ;  /* 0x0000000500047c02 */ /* 0x004fe20008000f00 */
[----:B------:R-:W-:Y:S06]  /*3b00*/  BRA.U UP0, `(.L_x_61) ;  /* 0x0000000100187547 */ /* 0x000fec000b800000 */
.L_x_62:
[----:B------:R-:W-:Y:S05]  /*3b10*/  NANOSLEEP 0x64 ;  /* 0x000000640000795d */ /* 0x000fea0003800000 */
[----:B------:R-:W-:-:S05]  /*3b20*/  UMOV UR5, 0x10 ;  /* 0x0000001000057882 */ /* 0x000fca0000000000 */
[----:B------:R-:W-:Y:S04]  /*3b30*/  DEPBAR.LE SB2, 0x36 ;  /* 0x0000ad800000791a */ /* 0x000fe80000000000 */
[----:B------:R-:W2:Y:S02]  /*3b40*/  UTCATOMSWS.FIND_AND_SET.ALIGN UP0, UR5, UR5 ;  /* 0x00000005000575e3 */ /* 0x000ea40008000800 */
[----:B--2---:R-:W-:Y:S01]  /*3b50*/  MOV R4, UR5 ;  /* 0x0000000500047c02 */ /* 0x004fe20008000f00 */
[----:B------:R-:W-:Y:S05]  /*3b60*/  BRA.U !UP0, `(.L_x_62) ;  /* 0xfffffffd08e87547 */ /* 0x000fea000b83ffff */
.L_x_61:
[-C--:B------:R-:W-:Y:S02]  /*3b70*/  SHF.L.U32 R3, R3, R4.reuse, RZ ;  /* 0x0000000403037219 */ /* 0x080fe400000006ff */
[----:B------:R-:W-:Y:S01]  /*3b80*/  SHF.L.U32 R2, R2, R4, RZ ;  /* 0x0000000402027219 */ /* 0x000fe200000006ff */
[----:B------:R-:W-:Y:S02]  /*3b90*/  IMAD.SHL.U32 R4, R4, 0x20, RZ ;  /* 0x0000002004047824 */ /* 0x000fe400078e00ff */
[----:B------:R2:W-:Y:S04]  /*3ba0*/  ATOMS.OR RZ, [UR4+0x14], R3 ;  /* 0x00001403ffff798c */ /* 0x0005e8000b000004 */
[----:B------:R2:W-:Y:S04]  /*3bb0*/  ATOMS.OR RZ, [UR4+0x18], R2 ;  /* 0x00001802ffff798c */ /* 0x0005e8000b000004 */
[----:B------:R2:W-:Y:S01]  /*3bc0*/  STS [UR46+0x150], R4 ;  /* 0x00015004ff007988 */ /* 0x0005e2000800082e */
[----:B------:R-:W-:Y:S05]  /*3bd0*/  BRA `(.L_x_60) ;  /* 0x0000000000107947 */ /* 0x000fea0003800000 */
.L_x_59:
[----:B------:R-:W-:-:S05]  /*3be0*/  MOV R2, 0xffffffff ;  /* 0xffffffff00027802 */ /* 0x000fca0000000f00 */
[----:B------:R2:W-:Y:S02]  /*3bf0*/  STS [UR46+0x150], R2 ;  /* 0x00015002ff007988 */ /* 0x0005e4000800082e */
[----:B--2---:R-:W-:Y:S02]  /*3c00*/  MOV R2, 0x3c20 ;  /* 0x00003c2000027802 */ /* 0x004fe40000000f00 */
[----:B-1---5:R-:W-:Y:S05]  /*3c10*/  CALL.REL.NOINC `($__internal_1_$__cuda_sm10x_tcgen05_guardrail_trap_phase_invalid_during_alloc) ;  /* 0x0000005800447944 */ /* 0x022fea0003c00000 */
.L_x_60:
[----:B------:R-:W-:Y:S05]  /*3c20*/  WARPSYNC.ALL ;  /* 0x0000000000007948 */ /* 0x000fea0003800000 */
[----:B------:R-:W3:Y:S01]  /*3c30*/  S2UR UR7, SR_CgaCtaId ;  /* 0x00000000000779c3 */ /* 0x000ee20000008800 */
[----:B------:R-:W-:Y:S01]  /*3c40*/  UMOV UR4, 0x400 ;  /* 0x0000040000047882 */ /* 0x000fe20000000000 */
[----:B------:R-:W-:-:S06]  /*3c50*/  NOP ;  /* 0x0000000000007918 */ /* 0x000fcc0000000000 */
[----:B------:R-:W-:Y:S06]  /*3c60*/  BAR.ARV 0x6, 0xa0 ;  /* 0x0182800000007b1d */ /* 0x000fec0000002000 */
[----:B------:R-:W4:Y:S01]  /*3c70*/  LDCU UR8, c[0x0][0x394] ;  /* 0x00007280ff0877ac */ /* 0x000f220008000800 */
[----:B------:R-:W-:Y:S01]  /*3c80*/  LOP3.LUT R0, R0, 0xffff, RZ, 0xc0, !PT ;  /* 0x0000ffff00007812 */ /* 0x000fe200078ec0ff */
[----:B------:R-:W-:Y:S02]  /*3c90*/  IMAD.MOV.U32 R9, RZ, RZ, 0x1 ;  /* 0x00000001ff097424 */ /* 0x000fe400078e00ff */
[----:B------:R-:W-:Y:S01]  /*3ca0*/  IMAD.MOV.U32 R8, RZ, RZ, RZ ;  /* 0x000000ffff087224 */ /* 0x000fe200078e00ff */
[----:B------:R-:W-:Y:S01]  /*3cb0*/  R2UR UR10, R0 ;  /* 0x00000000000a72ca */ /* 0x000fe200000e0000 */
[----:B--2---:R-:W-:Y:S01]  /*3cc0*/  IMAD.MOV.U32 R3, RZ, RZ, RZ ;  /* 0x000000ffff037224 */ /* 0x004fe200078e00ff */
[----:B------:R-:W-:Y:S01]  /*3cd0*/  UMOV UR19, URZ ;  /* 0x000000ff00137c82 */ /* 0x000fe20008000000 */
[----:B------:R-:W-:Y:S01]  /*3ce0*/  UMOV UR18, URZ ;  /* 0x000000ff00127c82 */ /* 0x000fe20008000000 */
[----:B------:R-:W-:Y:S01]  /*3cf0*/  UMOV UR26, 0x0 ;  /* 0x00000000001a7882 */ /* 0x000fe20000000000 */
[----:B---3--:R-:W-:Y:S01]  /*3d00*/  ULEA UR7, UR7, UR4, 0x18 ;  /* 0x0000000407077291 */ /* 0x008fe2000f8ec0ff */
[----:B------:R-:W2:Y:S03]  /*3d10*/  LDCU UR4, c[0x0][0x394] ;  /* 0x00007280ff0477ac */ /* 0x000ea60008000800 */
[----:B------:R-:W-:-:S02]  /*3d20*/  UIADD3 UR12, UPT, UPT, UR7, 0x6800, URZ ;  /* 0x00006800070c7890 */ /* 0x000fc4000fffe0ff */
[----:B----4-:R-:W-:-:S03]  /*3d30*/  UIADD3 UR8, UPT, UPT, UR8, 0x1f, URZ ;  /* 0x0000001f08087890 */ /* 0x010fc6000fffe0ff */
[----:B------:R-:W3:Y:S01]  /*3d40*/  LDS R2, [UR7+0x150] ;  /* 0x00015007ff027984 */ /* 0x000ee20008000800 */
[----:B------:R-:W-:Y:S02]  /*3d50*/  UIADD3 UR13, UPT, UPT, UR7, 0x1e800, URZ ;  /* 0x0001e800070d7890 */ /* 0x000fe4000fffe0ff */
[----:B------:R-:W-:Y:S02]  /*3d60*/  USHF.R.S32.HI UR6, URZ, 0x1f, UR8 ;  /* 0x0000001fff067899 */ /* 0x000fe40008011408 */
[----:B------:R-:W-:Y:S02]  /*3d70*/  USHF.R.U32.HI UR12, URZ, 0x4, UR12 ;  /* 0x00000004ff0c7899 */ /* 0x000fe4000801160c */
[----:B------:R-:W-:Y:S02]  /*3d80*/  ULEA.HI UR6, UR6, UR8, URZ, 0x5 ;  /* 0x0000000806067291 */ /* 0x000fe4000f8f28ff */
[----:B------:R-:W-:Y:S02]  /*3d90*/  USHF.R.U32.HI UR13, URZ, 0x4, UR13 ;  /* 0x00000004ff0d7899 */ /* 0x000fe4000801160d */
[----:B------:R-:W-:-:S02]  /*3da0*/  USHF.R.S32.HI UR6, URZ, 0x5, UR6 ;  /* 0x00000005ff067899 */ /* 0x000fc40008011406 */
[----:B------:R-:W-:Y:S02]  /*3db0*/  UIADD3 UR5, UPT, UPT, UR7, 0x108, URZ ;  /* 0x0000010807057890 */ /* 0x000fe4000fffe0ff */
[----:B------:R-:W-:Y:S02]  /*3dc0*/  UISETP.LT.AND UP0, UPT, UR6, 0x1, UPT ;  /* 0x000000010600788c */ /* 0x000fe4000bf01270 */
[----:B------:R-:W-:Y:S02]  /*3dd0*/  ULOP3.LUT UR12, UR12, 0x3fff, URZ, 0xc0, !UPT ;  /* 0x00003fff0c0c7892 */ /* 0x000fe4000f8ec0ff */
[----:B------:R-:W-:Y:S02]  /*3de0*/  ULOP3.LUT UR13, UR13, 0x3fff, URZ, 0xc0, !UPT ;  /* 0x00003fff0d0d7892 */ /* 0x000fe4000f8ec0ff */
[----:B------:R-:W-:Y:S01]  /*3df0*/  USEL UR11, UR6, 0x1, !UP0 ;  /* 0x00000001060b7887 */ /* 0x000fe2000c000000 */
[----:B------:R-:W-:Y:S01]  /*3e00*/  UMOV UR27, 0x4118910 ;  /* 0x04118910001b7882 */ /* 0x000fe20000000000 */
[----:B------:R-:W-:-:S02]  /*3e10*/  UPRMT UR5, URZ, 0x654, UR5 ;  /* 0x00000654ff057896 */ /* 0x000fc40008000005 */
[----:B------:R-:W-:Y:S02]  /*3e20*/  ULOP3.LUT UR12, UR12, 0x1000000, URZ, 0xfc, !UPT ;  /* 0x010000000c0c7892 */ /* 0x000fe4000f8efcff */
[----:B------:R-:W-:Y:S02]  /*3e30*/  ULOP3.LUT UR13, UR13, 0x1000000, URZ, 0xfc, !UPT ;  /* 0x010000000d0d7892 */ /* 0x000fe4000f8efcff */
[----:B------:R-:W-:Y:S02]  /*3e40*/  UIADD3 UR11, UPT, UPT, -UR11, URZ, URZ ;  /* 0x000000ff0b0b7290 */ /* 0x000fe4000fffe1ff */
[----:B--2---:R-:W-:Y:S01]  /*3e50*/  UISETP.GE.AND UP3, UPT, UR4, 0x1, UPT ;  /* 0x000000010400788c */ /* 0x004fe2000bf66270 */
[----:B------:R-:W-:Y:S01]  /*3e60*/  UMOV UR24, 0x0 ;  /* 0x0000000000187882 */ /* 0x000fe20000000000 */
[----:B------:R-:W-:Y:S01]  /*3e70*/  UMOV UR25, 0x4118910 ;  /* 0x0411891000197882 */ /* 0x000fe20000000000 */
[----:B------:R-:W-:Y:S01]  /*3e80*/  UMOV UR22, 0x0 ;  /* 0x0000000000167882 */ /* 0x000fe20000000000 */
[----:B------:R-:W-:Y:S01]  /*3e90*/  UMOV UR23, 0x4118910 ;  /* 0x0411891000177882 */ /* 0x000fe20000000000 */
[----:B------:R-:W-:Y:S01]  /*3ea0*/  UMOV UR20, 0x0 ;  /* 0x0000000000147882 */ /* 0x000fe20000000000 */
[----:B------:R-:W-:Y:S01]  /*3eb0*/  UMOV UR21, 0x4118910 ;  /* 0x0411891000157882 */ /* 0x000fe20000000000 */
[C---:B---3--:R-:W-:Y:S01]  /*3ec0*/  VIADD R5, R2.reuse, 0x40 ;  /* 0x0000004002057836 */ /* 0x048fe20000000000 */
[----:B------:R-:W-:-:S04]  /*3ed0*/  LOP3.LUT R4, R2, 0xffff, RZ, 0xc0, !PT ;  /* 0x0000ffff02047812 */ /* 0x000fc800078ec0ff */
[----:B------:R-:W-:-:S05]  /*3ee0*/  LOP3.LUT R5, R5, 0xffff, RZ, 0xc0, !PT ;  /* 0x0000ffff05057812 */ /* 0x000fca00078ec0ff */
[----:B------:R2:W-:Y:S02]  /*3ef0*/  STL.64 [R1], R4 ;  /* 0x0000000401007387 */ /* 0x0005e40000100a00 */
.L_x_69:
[----:B--2---:R-:W-:-:S04]  /*3f00*/  SHF.L.U32 R5, R8, 0x1f, RZ ;  /* 0x0000001f08057819 */ /* 0x004fc800000006ff */
[----:B------:R-:W2:Y:S02]  /*3f10*/  SYNCS.PHASECHK.TRANS64.TRYWAIT P0, [UR7+0x100], R5 ;  /* 0x00010005ff0075a7 */ /* 0x000ea40008001107 */
[----:B--23--:R-:W-:Y:S05]  /*3f20*/  @!P0 BRA `(.L_x_63) ;  /* 0x0000005000188947 */ /* 0x00cfea0003800000 */
.L_x_154:
[----:B--2---:R-:W2:Y:S01]  /*3f30*/  LDS.128 R4, [UR7+0x140] ;  /* 0x00014007ff047984 */ /* 0x004ea20008000c00 */
[----:B------:R-:W-:Y:S01]  /*3f40*/  ULEA UR9, UR19, UR7, 0x3 ;  /* 0x0000000713097291 */ /* 0x000fe2000f8e18ff */
[----:B------:R-:W-:Y:S01]  /*3f50*/  SHF.L.U32 R0, R9, 0x1f, RZ ;  /* 0x0000001f09007819 */ /* 0x000fe200000006ff */
[----:B------:R-:W-:Y:S01]  /*3f60*/  @!PT LDS RZ, [RZ] ;  /* 0x00000000fffff984 */ /* 0x000fe20000000800 */
[----:B------:R-:W-:Y:S01]  /*3f70*/  @!PT LDS RZ, [RZ] ;  /* 0x00000000fffff984 */ /* 0x000fe20000000800 */
[----:B------:R-:W-:Y:S01]  /*3f80*/  @!PT LDS RZ, [RZ] ;  /* 0x00000000fffff984 */ /* 0x000fe20000000800 */
[----:B------:R-:W-:Y:S01]  /*3f90*/  @!PT LDS RZ, [RZ] ;  /* 0x00000000fffff984 */ /* 0x000fe20000000800 */
[----:B------:R3:W-:Y:S06]  /*3fa0*/  MEMBAR.ALL.CTA ;  /* 0x0000000000007992 */ /* 0x0007ec0000008000 */
[----:B---3--:R-:W3:Y:S02]  /*3fb0*/  FENCE.VIEW.ASYNC.S ;  /* 0x00000000000073c6 */ /* 0x008ee40000000000 */
[----:B---3--:R-:W-:Y:S01]  /*3fc0*/  SYNCS.ARRIVE.TRANS64.RED.A1T0 RZ, [UR5], RZ ;  /* 0x000000ffffff79a7 */ /* 0x008fe20008100405 */
[----:B------:R-:W3:Y:S01]  /*3fd0*/  SYNCS.PHASECHK.TRANS64.TRYWAIT P0, [UR9+0x120], R0 ;  /* 0x00012000ff0075a7 */ /* 0x000ee20008001109 */
[----:B--2---:R-:W-:Y:S01]  /*3fe0*/  LOP3.LUT P3, RZ, R6, 0x1, RZ, 0xc0, !PT ;  /* 0x0000000106ff7812 */ /* 0x004fe2000786c0ff */
[----:B---3--:R-:W-:-:S12]  /*3ff0*/  @!P0 BRA `(.L_x_64) ;  /* 0x0000004c00fc8947 */ /* 0x008fd80003800000 */
.L_x_156:
[----:B------:R-:W-:Y:S05]  /*4000*/  BRA.U !UP3, `(.L_x_65) ;  /* 0x000000010bf47547 */ /* 0x000fea000b800000 */
[----:B--2---:R-:W-:Y:S01]  /*4010*/  IMAD.U32 R0, RZ, RZ, UR19 ;  /* 0x00000013ff007e24 */ /* 0x004fe2000f8e00ff */
[----:B------:R-:W-:-:S04]  /*4020*/  ULEA UR4, UR18, UR7, 0x3 ;  /* 0x0000000712047291 */ /* 0x000fc8000f8e18ff */
[----:B------:R-:W-:Y:S02]  /*4030*/  LEA R4, R0, R1, 0x2 ;  /* 0x0000000100047211 */ /* 0x000fe400078e10ff */
[----:B------:R-:W-:-:S04]  /*4040*/  SHF.L.U32 R0, R3, 0x1f, RZ ;  /* 0x0000001f03007819 */ /* 0x000fc800000006ff */
[----:B------:R-:W5:Y:S01]  /*4050*/  LDL R4, [R4] ;  /* 0x0000000004047983 */ /* 0x000f620000100800 */
[----:B------:R2:W3:Y:S01]  /*4060*/  SYNCS.PHASECHK.TRANS64.TRYWAIT P2, [UR4], R0 ;  /* 0x00000000ff0075a7 */ /* 0x0004e20008041104 */
[----:B------:R-:W-:Y:S01]  /*4070*/  UPLOP3.LUT UP4, UPT, UPT, UPT, UPT, 0x40, 0x4 ;  /* 0x000000000004789c */ /* 0x000fe20003f8e870 */
[----:B------:R-:W-:Y:S01]  /*4080*/  UMOV UR17, UR11 ;  /* 0x0000000b00117c82 */ /* 0x000fe20008000000 */
[----:B------:R-:W-:Y:S01]  /*4090*/  UMOV UR16, UR6 ;  /* 0x0000000600107c82 */ /* 0x000fe20008000000 */
[----:B------:R-:W-:-:S08]  /*40a0*/  UMOV UR15, UR18 ;  /* 0x00000012000f7c82 */ /* 0x000fd00008000000 */
.L_x_68:
[----:B------:R-:W-:Y:S02]  /*40b0*/  UIADD3 UR17, UPT, UPT, UR17, 0x1, URZ ;  /* 0x0000000111117890 */ /* 0x000fe4000fffe0ff */
[----:B----4-:R-:W-:Y:S02]  /*40c0*/  ULEA UR8, UR15, UR7, 0x3 ;  /* 0x000000070f087291 */ /* 0x010fe4000f8e18ff */
[----:B------:R-:W-:Y:S01]  /*40d0*/  UISETP.NE.AND UP0, UPT, UR17, URZ, UPT ;  /* 0x000000ff1100728c */ /* 0x000fe2000bf05270 */
[----:B--23--:R-:W-:Y:S10]  /*40e0*/  @P2 BRA `(.L_x_66) ;  /* 0x00000000000c2947 */ /* 0x00cff40003800000 */
[----:B------:R-:W-:Y:S04]  /*40f0*/  SHF.L.U32 R5, R3, 0x1f, RZ ;  /* 0x0000001f03057819 */ /* 0x000fe800000006ff */
[----:B------:R-:W3:Y:S02]  /*4100*/  SYNCS.PHASECHK.TRANS64.TRYWAIT P0, [UR8], R5 ;  /* 0x00000005ff0075a7 */ /* 0x000ee40008001108 */
[----:B---3--:R-:W-:Y:S05]  /*4110*/  @!P0 BRA `(.L_x_67) ;  /* 0x0000004c00cc8947 */ /* 0x008fea0003800000 */
.L_x_66:
[----:B------:R-:W-:Y:S01]  /*4120*/  UISETP.NE.AND UP1, UPT, UR16, 0x1, UPT ;  /* 0x000000011000788c */ /* 0x000fe2000bf25270 */
[----:B------:R-:W-:Y:S01]  /*4130*/  PLOP3.LUT P2, PT, PT, PT, PT, 0x80, 0x8 ;  /* 0x000000000008781c */ /* 0x000fe20003f4f070 */
[----:B------:R-:W-:Y:S01]  /*4140*/  UIADD3 UR18, UPT, UPT, UR15, 0x1, URZ ;  /* 0x000000010f127890 */ /* 0x000fe2000fffe0ff */
[----:B------:R-:W-:Y:S03]  /*4150*/  ELECT P1, URZ, PT ;  /* 0x0000000000ff782f */ /* 0x000fe60003820000 */
[----:B------:R-:W-:Y:S01]  /*4160*/  UISETP.NE.AND UP2, UPT, UR18, 0xc, UPT ;  /* 0x0000000c1200788c */ /* 0x000fe2000bf45270 */
[----:B------:R-:W-:Y:S01]  /*4170*/  PLOP3.LUT P0, PT, PT, PT, UP1, 0x80, 0x8 ;  /* 0x000000000008781c */ /* 0x000fe20003f0f018 */
[----:B------:R-:W-:Y:S02]  /*4180*/  ULEA UR28, UR15, UR13, 0x9 ;  /* 0x0000000d0f1c7291 */ /* 0x000fe4000f8e48ff */
[----:B------:R-:W-:Y:S02]  /*4190*/  USEL UR14, URZ, 0x1, UP2 ;  /* 0x00000001ff0e7887 */ /* 0x000fe40009000000 */
[----:B------:R-:W-:Y:S02]  /*41a0*/  USEL UR18, UR18, URZ, UP2 ;  /* 0x000000ff12127287 */ /* 0x000fe40009000000 */
[----:B------:R-:W-:Y:S02]  /*41b0*/  ULEA UR30, UR15, UR12, 0x9 ;  /* 0x0000000c0f1e7291 */ /* 0x000fe4000f8e48ff */
[----:B------:R-:W-:Y:S01]  /*41c0*/  @UP1 ULEA UR4, UR18, UR7, 0x3 ;  /* 0x0000000712041291 */ /* 0x000fe2000f8e18ff */
[----:B------:R-:W-:Y:S01]  /*41d0*/  LOP3.LUT R3, R3, UR14, RZ, 0x3c, !PT ;  /* 0x0000000e03037c12 */ /* 0x000fe2000f8e3cff */
[----:B------:R-:W-:Y:S02]  /*41e0*/  UIADD3 UR38, UPT, UPT, UR28, 0x40, URZ ;  /* 0x000000401c267890 */ /* 0x000fe4000fffe0ff */
[----:B------:R-:W-:Y:S01]  /*41f0*/  UIADD3 UR36, UPT, UPT, UR30, 0x40, URZ ;  /* 0x000000401e247890 */ /* 0x000fe2000fffe0ff */
[----:B--2---:R-:W-:Y:S01]  /*4200*/  @P0 SHF.L.U32 R0, R3, 0x1f, RZ ;  /* 0x0000001f03000819 */ /* 0x004fe200000006ff */
[----:B------:R-:W-:Y:S02]  /*4210*/  UIADD3 UR34, UPT, UPT, UR28, 0x80, URZ ;  /* 0x000000801c227890 */ /* 0x000fe4000fffe0ff */
[----:B------:R-:W-:Y:S01]  /*4220*/  UIADD3 UR32, UPT, UPT, UR30, 0x80, URZ ;  /* 0x000000801e207890 */ /* 0x000fe2000fffe0ff */
[----:B------:R4:W2:Y:S01]  /*4230*/  @P0 SYNCS.PHASECHK.TRANS64.TRYWAIT P2, [UR4], R0 ;  /* 0x00000000ff0005a7 */ /* 0x0008a20008041104 */
[----:B------:R-:W-:Y:S02]  /*4240*/  ELECT P0, URZ, PT ;  /* 0x0000000000ff782f */ /* 0x000fe40003800000 */
[C---:B-----5:R-:W-:Y:S01]  /*4250*/  @P1 R2UR.BROADCAST UR4, R4.reuse ;  /* 0x00000000040412ca */ /* 0x060fe200008e0000 */
[----:B------:R-:W-:Y:S10]  /*4260*/  UIADD3 UR8, UPT, UPT, UR8, 0x60, URZ ;  /* 0x0000006008087890 */ /* 0x000ff4000fffe0ff */
[C---:B------:R-:W-:Y:S02]  /*4270*/  @P0 R2UR.BROADCAST UR14, R4.reuse ;  /* 0x00000000040e02ca */ /* 0x040fe400008e0000 */
[----:B------:R-:W-:Y:S01]  /*4280*/  ELECT P0, URZ, PT ;  /* 0x0000000000ff782f */ /* 0x000fe20003800000 */
[----:B------:R-:W-:Y:S01]  /*4290*/  UIADD3 UR16, UPT, UPT, UR16, -0x1, URZ ;  /* 0xffffffff10107890 */ /* 0x000fe2000fffe0ff */
[----:B------:R-:W-:Y:S01]  /*42a0*/  UMOV UR29, 0x20004020 ;  /* 0x20004020001d7882 */ /* 0x000fe20000000000 */
[----:B------:R-:W-:Y:S01]  /*42b0*/  UMOV UR31, 0x20004020 ;  /* 0x20004020001f7882 */ /* 0x000fe20000000000 */
[----:B------:R-:W-:Y:S01]  /*42c0*/  UMOV UR39, 0x20004020 ;  /* 0x2000402000277882 */ /* 0x000fe20000000000 */
[----:B------:R-:W-:Y:S01]  /*42d0*/  UMOV UR37, 0x20004020 ;  /* 0x2000402000257882 */ /* 0x000fe20000000000 */
[----:B------:R-:W-:Y:S01]  /*42e0*/  UMOV UR35, 0x20004020 ;  /* 0x2000402000237882 */ /* 0x000fe20000000000 */
[----:B------:R-:W-:Y:S01]  /*42f0*/  UMOV UR33, 0x20004020 ;  /* 0x2000402000217882 */ /* 0x000fe20000000000 */
[----:B------:R3:W-:Y:S01]  /*4300*/  UTCHMMA gdesc[UR30], gdesc[UR28], tmem[UR4], tmem[UR26], idesc[UR27], UP4 ;  /* 0x00ff1a1c1e0075ea */ /* 0x0007e2000a000004 */
[----:B------:R-:W-:Y:S02]  /*4310*/  UPLOP3.LUT UP4, UPT, UPT, UPT, UPT, 0x80, 0x8 ;  /* 0x000000000008789c */ /* 0x000fe40003f8f070 */
[----:B------:R1:W-:Y:S01]  /*4320*/  UTCHMMA gdesc[UR36], gdesc[UR38], tmem[UR14], tmem[UR24], idesc[UR25], UPT ;  /* 0x00ff1826240075ea */ /* 0x0003e2000b80000e */
[----:B------:R-:W-:Y:S01]  /*4330*/  UMOV UR15, UR18 ;  /* 0x00000012000f7c82 */ /* 0x000fe20008000000 */
[----:B---3--:R-:W-:Y:S01]  /*4340*/  UIADD3 UR28, UPT, UPT, UR28, 0xc0, URZ ;  /* 0x000000c01c1c7890 */ /* 0x008fe2000fffe0ff */
[C---:B------:R-:W-:Y:S02]  /*4350*/  @P0 R2UR.BROADCAST UR4, R4.reuse ;  /* 0x00000000040402ca */ /* 0x040fe400008e0000 */
[----:B------:R-:W-:Y:S11]  /*4360*/  ELECT P0, URZ, PT ;  /* 0x0000000000ff782f */ /* 0x000ff60003800000 */
[----:B------:R-:W-:Y:S02]  /*4370*/  @!UPT UIADD3 URZ, UPT, UPT, URZ, URZ, URZ ;  /* 0x000000fffffff290 */ /* 0x000fe4000fffe0ff */
[----:B-1----:R-:W-:Y:S01]  /*4380*/  @P0 R2UR.BROADCAST UR14, R4 ;  /* 0x00000000040e02ca */ /* 0x002fe200008e0000 */
[----:B------:R-:W-:Y:S01]  /*4390*/  UIADD3 UR30, UPT, UPT, UR30, 0xc0, URZ ;  /* 0x000000c01e1e7890 */ /* 0x000fe2000fffe0ff */
[----:B------:R4:W-:Y:S11]  /*43a0*/  UTCHMMA gdesc[UR32], gdesc[UR34], tmem[UR4], tmem[UR22], idesc[UR23], UPT ;  /* 0x00ff1622200075ea */ /* 0x0009f6000b800004 */
[----:B------:R4:W-:Y:S01]  /*43b0*/  UTCHMMA gdesc[UR30], gdesc[UR28], tmem[UR14], tmem[UR20], idesc[UR21], UPT ;  /* 0x00ff141c1e0075ea */ /* 0x0009e2000b80000e */
[----:B------:R4:W-:Y:S01]  /*43c0*/  UTCBAR.MULTICAST [UR8], URZ, UR10 ;  /* 0x000000ff080073e9 */ /* 0x0009e2000800080a */
[----:B------:R-:W-:Y:S05]  /*43d0*/  BRA.U UP0, `(.L_x_68) ;  /* 0xfffffffd00347547 */ /* 0x000fea000b83ffff */
.L_x_65:
[----:B------:R-:W-:Y:S01]  /*43e0*/  UIADD3 UR19, UPT, UPT, UR19, 0x1, URZ ;  /* 0x0000000113137890 */ /* 0x000fe2000fffe0ff */
[----:B------:R-:W-:Y:S01]  /*43f0*/  LOP3.LUT R8, R8, 0x1, RZ, 0x3c, !PT ;  /* 0x0000000108087812 */ /* 0x000fe200078e3cff */
[----:B------:R-:W-:Y:S02]  /*4400*/  UIADD3 UR9, UPT, UPT, UR9, 0x110, URZ ;  /* 0x0000011009097890 */ /* 0x000fe4000fffe0ff */
[----:B------:R-:W-:-:S04]  /*4410*/  UISETP.NE.AND UP0, UPT, UR19, 0x2, UPT ;  /* 0x000000021300788c */ /* 0x000fc8000bf05270 */
[----:B----4-:R-:W-:Y:S02]  /*4420*/  USEL UR4, URZ, 0x1, UP0 ;  /* 0x00000001ff047887 */ /* 0x010fe40008000000 */
[----:B------:R-:W-:Y:S01]  /*4430*/  USEL UR19, UR19, URZ, UP0 ;  /* 0x000000ff13137287 */ /* 0x000fe20008000000 */
[----:B------:R3:W-:Y:S03]  /*4440*/  UTCBAR [UR9], URZ ;  /* 0x000000ff090073e9 */ /* 0x0007e600080000ff */
[----:B------:R-:W-:Y:S01]  /*4450*/  LOP3.LUT R9, R9, UR4, RZ, 0x3c, !PT ;  /* 0x0000000409097c12 */ /* 0x000fe2000f8e3cff */
[----:B------:R-:W-:Y:S07]  /*4460*/  @P3 BRA `(.L_x_69) ;  /* 0xfffffff800a43947 */ /* 0x000fee000383ffff */
[----:B------:R-:W4:Y:S01]  /*4470*/  S2UR UR4, SR_CgaCtaId ;  /* 0x00000000000479c3 */ /* 0x000f220000008800 */
[----:B------:R-:W-:Y:S01]  /*4480*/  ELECT P0, URZ, PT ;  /* 0x0000000000ff782f */ /* 0x000fe20003800000 */
[----:B--2---:R-:W-:Y:S01]  /*4490*/  IMAD.MOV.U32 R0, RZ, RZ, 0x1 ;  /* 0x00000001ff007424 */ /* 0x004fe200078e00ff */
[----:B------:R-:W-:Y:S01]  /*44a0*/  UIADD3 UR7, UPT, UPT, UR7, 0x120, URZ ;  /* 0x0000012007077890 */ /* 0x000fe2000fffe0ff */
[----:B------:R-:W-:Y:S01]  /*44b0*/  SHF.L.U32 R3, R9, 0x1f, RZ ;  /* 0x0000001f09037819 */ /* 0x000fe200000006ff */
[----:B------:R-:W-:-:S03]  /*44c0*/  UMOV UR5, 0x40 ;  /* 0x0000004000057882 */ /* 0x000fc60000000000 */
[----:B------:R-:W-:Y:S01]  /*44d0*/  UVIRTCOUNT.DEALLOC.SMPOOL 0x80 ;  /* 0x000000800000784c */ /* 0x000fe20000000000 */
[----:B----4-:R-:W-:Y:S02]  /*44e0*/  ULEA UR4, UR4, UR5, 0x18 ;  /* 0x0000000504047291 */ /* 0x010fe4000f8ec0ff */
[----:B------:R-:W-:-:S07]  /*44f0*/  ULEA UR5, UR19, UR7, 0x3 ;  /* 0x0000000713057291 */ /* 0x000fce000f8e18ff */
[----:B------:R2:W-:Y:S02]  /*4500*/  @P0 STS.U8 [UR4+0x1c], R0 ;  /* 0x00001c00ff000988 */ /* 0x0005e40008000004 */
[----:B------:R-:W4:Y:S02]  /*4510*/  SYNCS.PHASECHK.TRANS64.TRYWAIT P0, [UR5], R3 ;  /* 0x00000003ff0075a7 */ /* 0x000f240008001105 */
[----:B--2-4-:R-:W-:Y:S05]  /*4520*/  @!P0 BRA `(.L_x_70) ;  /* 0x0000004800e08947 */ /* 0x014fea0003800000 */
.L_x_159:
[----:B------:R-:W-:-:S04]  /*4530*/  UIADD3 UR6, UPT, UPT, UR19, 0x1, URZ ;  /* 0x0000000113067890 */ /* 0x000fc8000fffe0ff */
[----:B------:R-:W-:-:S04]  /*4540*/  UISETP.NE.AND UP0, UPT, UR6, 0x2, UPT ;  /* 0x000000020600788c */ /* 0x000fc8000bf05270 */
[----:B------:R-:W-:Y:S02]  /*4550*/  USEL UR5, URZ, 0x1, UP0 ;  /* 0x00000001ff057887 */ /* 0x000fe40008000000 */
[----:B------:R-:W-:-:S04]  /*4560*/  USEL UR6, UR6, URZ, UP0 ;  /* 0x000000ff06067287 */ /* 0x000fc80008000000 */
[----:B------:R-:W-:Y:S01]  /*4570*/  ULEA UR6, UR6, UR7, 0x3 ;  /* 0x0000000706067291 */ /* 0x000fe2000f8e18ff */
[----:B--2---:R-:W-:-:S04]  /*4580*/  LOP3.LUT R3, R9, UR5, RZ, 0x3c, !PT ;  /* 0x0000000509037c12 */ /* 0x004fc8000f8e3cff */
[----:B------:R-:W-:-:S04]  /*4590*/  SHF.L.U32 R3, R3, 0x1f, RZ ;  /* 0x0000001f03037819 */ /* 0x000fc800000006ff */
[----:B------:R-:W2:Y:S02]  /*45a0*/  SYNCS.PHASECHK.TRANS64.TRYWAIT P0, [UR6], R3 ;  /* 0x00000003ff0075a7 */ /* 0x000ea40008001106 */
[----:B--2---:R-:W-:Y:S05]  /*45b0*/  @!P0 BRA `(.L_x_71) ;  /* 0x0000004800d48947 */ /* 0x004fea0003800000 */
.L_x_161:
[----:B------:R-:W-:Y:S01]  /*45c0*/  NOP ;  /* 0x0000000000007918 */ /* 0x000fe20000000000 */
[----:B--2---:R-:W2:Y:S01]  /*45d0*/  LDS R0, [UR4+0x14] ;  /* 0x00001404ff007984 */ /* 0x004ea20008000800 */
[----:B------:R-:W-:Y:S01]  /*45e0*/  LOP3.LUT R2, R2, 0xffff, RZ, 0xc0, !PT ;  /* 0x0000ffff02027812 */ /* 0x000fe200078ec0ff */
[----:B------:R-:W-:Y:S02]  /*45f0*/  IMAD.MOV.U32 R3, RZ, RZ, 0xffff ;  /* 0x0000ffffff037424 */ /* 0x000fe400078e00ff */
[----:B------:R-:W-:Y:S01]  /*4600*/  IMAD.MOV.U32 R5, RZ, RZ, 0x1 ;  /* 0x00000001ff057424 */ /* 0x000fe200078e00ff */
[----:B------:R-:W-:-:S04]  /*4610*/  SHF.R.U32.HI R2, RZ, 0x5, R2 ;  /* 0x00000005ff027819 */ /* 0x000fc80000011602 */
[-C--:B------:R-:W-:Y:S02]  /*4620*/  SHF.L.U32 R3, R3, R2.reuse, RZ ;  /* 0x0000000203037219 */ /* 0x080fe400000006ff */
[----:B------:R-:W-:Y:S02]  /*4630*/  SHF.L.U32 R5, R5, R2, RZ ;  /* 0x0000000205057219 */ /* 0x000fe400000006ff */
[----:B--2---:R-:W-:-:S04]  /*4640*/  LOP3.LUT R0, R0, R3, RZ, 0xc0, !PT ;  /* 0x0000000300007212 */ /* 0x004fc800078ec0ff */
[----:B------:R-:W-:-:S13]  /*4650*/  ISETP.NE.AND P0, PT, R0, R3, PT ;  /* 0x000000030000720c */ /* 0x000fda0003f05270 */
[----:B------:R-:W-:Y:S05]  /*4660*/  @P0 BRA `(.L_x_72) ;  /* 0x00000000005c0947 */ /* 0x000fea0003800000 */
[----:B------:R-:W2:Y:S02]  /*4670*/  LDS R0, [UR4+0x18] ;  /* 0x00001804ff007984 */ /* 0x000ea40008000800 */
[----:B--2---:R-:W-:-:S04]  /*4680*/  LOP3.LUT R0, R0, R5, RZ, 0xc0, !PT ;  /* 0x0000000500007212 */ /* 0x004fc800078ec0ff */
[----:B------:R-:W-:-:S13]  /*4690*/  ISETP.NE.AND P0, PT, R0, R5, PT ;  /* 0x000000050000720c */ /* 0x000fda0003f05270 */
[----:B------:R-:W-:Y:S05]  /*46a0*/  @P0 BRA `(.L_x_73) ;  /* 0x0000000000400947 */ /* 0x000fea0003800000 */
[----:B------:R-:W-:Y:S01]  /*46b0*/  R2UR UR8, R3 ;  /* 0x00000000030872ca */ /* 0x000fe200000e0000 */
[----:B------:R-:W2:Y:S01]  /*46c0*/  S2R R2, SR_LANEID ;  /* 0x0000000000027919 */ /* 0x000ea20000000000 */
[----:B------:R-:W-:Y:S01]  /*46d0*/  LOP3.LUT R5, RZ, R5, RZ, 0x33, !PT ;  /* 0x00000005ff057212 */ /* 0x000fe200078e33ff */
[----:B------:R-:W-:Y:S02]  /*46e0*/  VOTEU.ANY UR7, UPT, PT ;  /* 0x0000000000077886 */ /* 0x000fe400038e0100 */
[----:B------:R-:W-:Y:S01]  /*46f0*/  UFLO.U32 UR7, UR7 ;  /* 0x00000007000772bd */ /* 0x000fe200080e0000 */
[----:B------:R-:W4:Y:S07]  /*4700*/  REDUX UR5, R5 ;  /* 0x00000000050573c4 */ /* 0x000f2e0000000000 */
[----:B------:R-:W-:-:S06]  /*4710*/  ULOP3.LUT UR8, URZ, UR8, URZ, 0x33, !UPT ;  /* 0x00000008ff087292 */ /* 0x000fcc000f8e33ff */
[----:B------:R-:W-:-:S04]  /*4720*/  IMAD.U32 R0, RZ, RZ, UR8 ;  /* 0x00000008ff007e24 */ /* 0x000fc8000f8e00ff */
[----:B------:R-:W1:Y:S02]  /*4730*/  REDUX UR6, R0 ;  /* 0x00000000000673c4 */ /* 0x000e640000000000 */
[----:B------:R1:W-:Y:S01]  /*4740*/  UTCATOMSWS.AND URZ, UR8 ;  /* 0x0000000800ff79e3 */ /* 0x0003e20008000000 */
[----:B--2---:R-:W-:Y:S01]  /*4750*/  ISETP.EQ.U32.AND P0, PT, R2, UR7, PT ;  /* 0x0000000702007c0c */ /* 0x004fe2000bf02070 */
[----:B----4-:R-:W-:Y:S02]  /*4760*/  IMAD.U32 R2, RZ, RZ, UR5 ;  /* 0x00000005ff027e24 */ /* 0x010fe4000f8e00ff */
[----:B-1----:R-:W-:-:S10]  /*4770*/  IMAD.U32 R3, RZ, RZ, UR6 ;  /* 0x00000006ff037e24 */ /* 0x002fd4000f8e00ff */
[----:B------:R1:W-:Y:S04]  /*4780*/  @P0 ATOMS.AND RZ, [UR4+0x14], R3 ;  /* 0x00001403ffff098c */ /* 0x0003e8000a800004 */
[----:B------:R1:W-:Y:S01]  /*4790*/  @P0 ATOMS.AND RZ, [UR4+0x18], R2 ;  /* 0x00001802ffff098c */ /* 0x0003e2000a800004 */
[----:B------:R-:W-:Y:S05]  /*47a0*/  BRA `(.L_x_74) ;  /* 0x0000000000147947 */ /* 0x000fea0003800000 */
.L_x_73:
[----:B------:R-:W-:Y:S02]  /*47b0*/  MOV R2, 0x47d0 ;  /* 0x000047d000027802 */ /* 0x000fe40000000f00 */
[----:B-1-3-5:R-:W-:Y:S05]  /*47c0*/  CALL.REL.NOINC `($__internal_0_$__cuda_sm10x_tcgen05_guardrail_trap_col_being_dealloced_not_returned_by_alloc) ;  /* 0x0000004c004c7944 */ /* 0x02afea0003c00000 */
[----:B------:R-:W-:Y:S05]  /*47d0*/  BRA `(.L_x_74) ;  /* 0x0000000000087947 */ /* 0x000fea0003800000 */
.L_x_72:
[----:B------:R-:W-:Y:S02]  /*47e0*/  MOV R2, 0x4800 ;  /* 0x0000480000027802 */ /* 0x000fe40000000f00 */
[----:B-1-3-5:R-:W-:Y:S05]  /*47f0*/  CALL.REL.NOINC `($__internal_2_$__cuda_sm10x_tcgen05_guardrail_trap_unallocated_columns_being_dealloced) ;  /* 0x0000004c00587944 */ /* 0x02afea0003c00000 */
.L_x_74:
[----:B------:R-:W-:Y:S01]  /*4800*/  NOP ;  /* 0x0000000000007918 */ /* 0x000fe20000000000 */
[----:B---3--:R-:W-:Y:S05]  /*4810*/  EXIT ;  /* 0x000000000000794d */ /* 0x008fea0003800000 */
.L_x_58:
[----:B------:R-:W2:Y:S01]  /*4820*/  LDC R79, c[0x0][0x384] ;  /* 0x0000e100ff4f7b82 */ /* 0x000ea20000000800 */
[----:B------:R-:W-:Y:S01]  /*4830*/  UISETP.NE.OR UP6, UPT, UR4, 0x3, !UP6 ;  /* 0x000000030400788c */ /* 0x000fe2000f7c5670 */
[----:B--2---:R-:W-:-:S08]  /*4840*/  IADD3 R79, PT, PT, R79, 0x3f, RZ ;  /* 0x0000003f4f4f7810 */ /* 0x004fd00007ffe0ff */
[----:B------:R-:W-:Y:S05]  /*4850*/  BRA.U UP6, `(.L_x_75) ;  /* 0x00000015060c7547 */ /* 0x000fea000b800000 */
[----:B------:R-:W2:Y:S01]  /*4860*/  LDC R18, c[0x0][0x38c] ;  /* 0x0000e300ff127b82 */ /* 0x000ea20000000800 */
[----:B------:R-:W3:Y:S01]  /*4870*/  LDCU.64 UR6, c[0x0][0x988] ;  /* 0x00013100ff0677ac */ /* 0x000ee20008000a00 */
[----:B------:R-:W-:Y:S01]  /*4880*/  SHF.R.S32.HI R8, RZ, 0x1f, R79 ;  /* 0x0000001fff087819 */ /* 0x000fe2000001144f */
[----:B------:R-:W-:Y:S01]  /*4890*/  IMAD.MOV.U32 R38, RZ, RZ, 0x1 ;  /* 0x00000001ff267424 */ /* 0x000fe200078e00ff */
[----:B------:R-:W4:Y:S02]  /*48a0*/  LDCU.64 UR4, c[0x0][0x990] ;  /* 0x00013200ff0477ac */ /* 0x000f240008000a00 */
[----:B-----5:R-:W-:Y:S01]  /*48b0*/  LEA.HI R33, R8, R79, RZ, 0x6 ;  /* 0x0000004f08217211 */ /* 0x020fe200078f30ff */
[----:B------:R-:W-:Y:S01]  /*48c0*/  IMAD.MOV.U32 R27, RZ, RZ, RZ ;  /* 0x000000ffff1b7224 */ /* 0x000fe200078e00ff */
[----:B------:R-:W1:Y:S01]  /*48d0*/  LDC R22, c[0x0][0x388] ;  /* 0x0000e200ff167b82 */ /* 0x000e620000000800 */
[----:B------:R-:W-:Y:S01]  /*48e0*/  UMOV UR17, 0x400 ;  /* 0x0000040000117882 */ /* 0x000fe20000000000 */
[----:B------:R-:W-:Y:S01]  /*48f0*/  IMAD.MOV.U32 R25, RZ, RZ, 0x2000 ;  /* 0x00002000ff197424 */ /* 0x000fe200078e00ff */
[----:B------:R-:W-:Y:S01]  /*4900*/  ULEA UR17, UR46, UR17, 0x18 ;  /* 0x000000112e117291 */ /* 0x000fe2000f8ec0ff */
[----:B------:R-:W-:Y:S01]  /*4910*/  SHF.R.S32.HI R33, RZ, 0x6, R33 ;  /* 0x00000006ff217819 */ /* 0x000fe20000011421 */
[----:B------:R-:W-:-:S02]  /*4920*/  USEL UR18, URZ, 0x1, UP5 ;  /* 0x00000001ff127887 */ /* 0x000fc4000a800000 */
[----:B------:R-:W-:Y:S01]  /*4930*/  UIADD3 UR16, UPT, UPT, UR17, 0x108, URZ ;  /* 0x0000010811107890 */ /* 0x000fe2000fffe0ff */
[----:B------:R-:W1:Y:S01]  /*4940*/  LDC R0, c[0x0][0xc30] ;  /* 0x00030c00ff007b82 */ /* 0x000e620000000800 */
[----:B------:R-:W-:Y:S02]  /*4950*/  UPLOP3.LUT UP2, UPT, UPT, UPT, UPT, 0x40, 0x4 ;  /* 0x000000000004789c */ /* 0x000fe40003f4e870 */
[----:B---3--:R-:W-:Y:S02]  /*4960*/  UISETP.NE.U32.AND UP1, UPT, UR6, URZ, UPT ;  /* 0x000000ff0600728c */ /* 0x008fe4000bf25070 */
[----:B------:R-:W-:Y:S02]  /*4970*/  UPRMT UR16, URZ, 0x654, UR16 ;  /* 0x00000654ff107896 */ /* 0x000fe40008000010 */
[----:B------:R-:W-:Y:S01]  /*4980*/  UISETP.NE.AND.EX UP1, UPT, UR7, URZ, UPT, UP1 ;  /* 0x000000ff0700728c */ /* 0x000fe2000bf25310 */
[----:B------:R-:W3:Y:S01]  /*4990*/  LDC R23, c[0x0][0x370] ;  /* 0x0000dc00ff177b82 */ /* 0x000ee20000000800 */
[C---:B--2---:R-:W-:Y:S01]  /*49a0*/  R2UR UR7, R18.reuse ;  /* 0x00000000120772ca */ /* 0x044fe200000e0000 */
[----:B----4-:R-:W-:Y:S01]  /*49b0*/  UISETP.NE.U32.AND UP4, UPT, UR4, URZ, UPT ;  /* 0x000000ff0400728c */ /* 0x010fe2000bf85070 */
[----:B------:R-:W-:Y:S01]  /*49c0*/  R2UR UR6, R18 ;  /* 0x00000000120672ca */ /* 0x000fe200000e0000 */
[----:B------:R-:W-:-:S02]  /*49d0*/  UMOV UR20, URZ ;  /* 0x000000ff00147c82 */ /* 0x000fc40008000000 */
[----:B------:R-:W-:Y:S02]  /*49e0*/  UISETP.NE.AND.EX UP4, UPT, UR5, URZ, UPT, UP4 ;  /* 0x000000ff0500728c */ /* 0x000fe4000bf85340 */
[----:B------:R-:W2:Y:S01]  /*49f0*/  LDC R2, c[0x0][0xc0c] ;  /* 0x00030300ff027b82 */ /* 0x000ea20000000800 */
[----:B-1----:R-:W-:-:S07]  /*4a00*/  R2UR UR15, R22 ;  /* 0x00000000160f72ca */ /* 0x002fce00000e0000 */
[----:B------:R-:W1:Y:S01]  /*4a10*/  LDC R17, c[0x0][0xc20] ;  /* 0x00030800ff117b82 */ /* 0x000e620000000800 */
[----:B------:R-:W-:-:S07]  /*4a20*/  ISETP.NE.AND P1, PT, R0, 0x1, PT ;  /* 0x000000010000780c */ /* 0x000fce0003f25270 */
[----:B------:R-:W4:Y:S08]  /*4a30*/  LDC.64 R36, c[0x0][0x348] ;  /* 0x0000d200ff247b82 */ /* 0x000f300000000a00 */
[----:B------:R-:W1:Y:S08]  /*4a40*/  LDC.64 R20, c[0x0][0xc10] ;  /* 0x00030400ff147b82 */ /* 0x000e700000000a00 */
[----:B------:R-:W1:Y:S08]  /*4a50*/  LDC.64 R6, c[0x0][0xc18] ;  /* 0x00030600ff067b82 */ /* 0x000e700000000a00 */
[----:B------:R-:W1:Y:S08]  /*4a60*/  LDC.64 R4, c[0x0][0xc28] ;  /* 0x00030a00ff047b82 */ /* 0x000e700000000a00 */
[----:B--23--:R-:W1:Y:S02]  /*4a70*/  LDC R24, c[0x0][0x374] ;  /* 0x0000dd00ff187b82 */ /* 0x00ce640000000800 */
.L_x_84:
[-C--:B------:R-:W-:Y:S02]  /*4a80*/  IABS R3, R33.reuse ;  /* 0x0000002100037213 */ /* 0x080fe40000000000 */
[----:B------:R-:W-:Y:S02]  /*4a90*/  SHF.L.U32 R0, R27, 0x1f, RZ ;  /* 0x0000001f1b007819 */ /* 0x000fe400000006ff */
[----:B--2---:R-:W2:Y:S01]  /*4aa0*/  I2F.RP R12, R3 ;  /* 0x00000003000c7306 */ /* 0x004ea20000209400 */
[----:B------:R-:W-:Y:S01]  /*4ab0*/  IABS R10, R33 ;  /* 0x00000021000a7213 */ /* 0x000fe20000000000 */
[----:B------:R-:W3:Y:S01]  /*4ac0*/  SYNCS.PHASECHK.TRANS64.TRYWAIT P2, [UR17+0x100], R0 ;  /* 0x00010000ff0075a7 */ /* 0x000ee20008041111 */
[----:B------:R-:W-:Y:S03]  /*4ad0*/  IABS R11, R16 ;  /* 0x00000010000b7213 */ /* 0x000fe60000000000 */
[----:B------:R-:W-:Y:S04]  /*4ae0*/  IMAD.MOV R10, RZ, RZ, -R10 ;  /* 0x000000ffff0a7224 */ /* 0x000fe800078e0a0a */
[----:B--2---:R-:W2:Y:S02]  /*4af0*/  MUFU.RCP R9, R12 ;  /* 0x0000000c00097308 */ /* 0x004ea40000001000 */
[----:B--2---:R-:W-:Y:S01]  /*4b00*/  VIADD R28, R9, 0xffffffe ;  /* 0x0ffffffe091c7836 */ /* 0x004fe20000000000 */
[----:B------:R-:W-:Y:S07]  /*4b10*/  IABS R9, R22 ;  /* 0x0000001600097213 */ /* 0x000fee0000000000 */
[----:B------:R-:W2:Y:S10]  /*4b20*/  F2I.FTZ.U32.TRUNC.NTZ R29, R28 ;  /* 0x0000001c001d7305 */ /* 0x000eb4000021f000 */
[----:B------:R-:W5:Y:S01]  /*4b30*/  I2F.RP R12, R9 ;  /* 0x00000009000c7306 */ /* 0x000f620000209400 */
[--C-:B--2---:R-:W-:Y:S02]  /*4b40*/  IMAD.MOV R14, RZ, RZ, -R29.reuse ;  /* 0x000000ffff0e7224 */ /* 0x104fe400078e0a1d */
[----:B------:R-:W-:Y:S02]  /*4b50*/  IMAD.MOV.U32 R28, RZ, RZ, RZ ;  /* 0x000000ffff1c7224 */ /* 0x000fe400078e00ff */
[----:B------:R-:W-:Y:S05]  /*4b60*/  IMAD R14, R14, R3, RZ ;  /* 0x000000030e0e7224 */ /* 0x000fea00078e02ff */
[----:B-----5:R-:W2:Y:S01]  /*4b70*/  MUFU.RCP R12, R12 ;  /* 0x0000000c000c7308 */ /* 0x020ea20000001000 */
[----:B------:R-:W-:Y:S06]  /*4b80*/  IMAD.HI.U32 R14, R29, R14, R28 ;  /* 0x0000000e1d0e7227 */ /* 0x000fec00078e001c */
[----:B------:R-:W-:Y:S04]  /*4b90*/  IMAD.HI.U32 R41, R14, R11, RZ ;  /* 0x0000000b0e297227 */ /* 0x000fe800078e00ff */
[----:B------:R-:W-:Y:S02]  /*4ba0*/  IMAD R11, R41, R10, R11 ;  /* 0x0000000a290b7224 */ /* 0x000fe400078e020b */
[----:B------:R-:W-:Y:S03]  /*4bb0*/  IMAD.MOV.U32 R10, RZ, RZ, RZ ;  /* 0x000000ffff0a7224 */ /* 0x000fe600078e00ff */
[----:B------:R-:W-:Y:S01]  /*4bc0*/  ISETP.GT.U32.AND P3, PT, R3, R11, PT ;  /* 0x0000000b0300720c */ /* 0x000fe20003f64070 */
[----:B--2---:R-:W-:Y:S11]  /*4bd0*/  VIADD R14, R12, 0xffffffe ;  /* 0x0ffffffe0c0e7836 */ /* 0x004ff60000000000 */
[----:B------:R-:W-:Y:S01]  /*4be0*/  @!UPT UIADD3 URZ, UPT, UPT, URZ, URZ, URZ ;  /* 0x000000fffffff290 */ /* 0x000fe2000fffe0ff */
[-C--:B------:R-:W-:Y:S01]  /*4bf0*/  @!P3 IADD3 R11, PT, PT, R11, -R3.reuse, RZ ;  /* 0x800000030b0bb210 */ /* 0x080fe20007ffe0ff */
[----:B------:R-:W-:Y:S01]  /*4c00*/  @!P3 VIADD R41, R41, 0x1 ;  /* 0x000000012929b836 */ /* 0x000fe20000000000 */
[----:B------:R-:W-:Y:S02]  /*4c10*/  ISETP.NE.AND P3, PT, R33, RZ, PT ;  /* 0x000000ff2100720c */ /* 0x000fe40003f65270 */
[----:B------:R-:W-:Y:S02]  /*4c20*/  ISETP.GE.U32.AND P4, PT, R11, R3, PT ;  /* 0x000000030b00720c */ /* 0x000fe40003f86070 */
[----:B------:R-:W2:Y:S01]  /*4c30*/  F2I.FTZ.U32.TRUNC.NTZ R11, R14 ;  /* 0x0000000e000b7305 */ /* 0x000ea2000021f000 */
[----:B------:R-:W-:Y:S04]  /*4c40*/  LOP3.LUT R3, R16, R33, RZ, 0x3c, !PT ;  /* 0x0000002110037212 */ /* 0x000fe800078e3cff */
[----:B------:R-:W-:Y:S06]  /*4c50*/  ISETP.GE.AND P0, PT, R3, RZ, PT ;  /* 0x000000ff0300720c */ /* 0x000fec0003f06270 */
[----:B------:R-:W-:Y:S01]  /*4c60*/  @P4 VIADD R41, R41, 0x1 ;  /* 0x0000000129294836 */ /* 0x000fe20000000000 */
[----:B--2---:R-:W-:Y:S06]  /*4c70*/  IADD3 R3, PT, PT, RZ, -R11, RZ ;  /* 0x8000000bff037210 */ /* 0x004fec0007ffe0ff */
[----:B------:R-:W-:Y:S01]  /*4c80*/  @!P0 IMAD.MOV R41, RZ, RZ, -R41 ;  /* 0x000000ffff298224 */ /* 0x000fe200078e0a29 */
[----:B------:R-:W-:Y:S01]  /*4c90*/  @!P3 LOP3.LUT R41, RZ, R33, RZ, 0x33, !PT ;  /* 0x00000021ff29b212 */ /* 0x000fe200078e33ff */
[----:B------:R-:W-:Y:S01]  /*4ca0*/  IMAD R39, R3, R9, RZ ;  /* 0x0000000903277224 */ /* 0x000fe200078e02ff */
[----:B------:R-:W-:Y:S02]  /*4cb0*/  ISETP.NE.AND P3, PT, R22, RZ, PT ;  /* 0x000000ff1600720c */ /* 0x000fe40003f65270 */
[----:B------:R-:W-:Y:S01]  /*4cc0*/  IABS R12, R41 ;  /* 0x00000029000c7213 */ /* 0x000fe20000000000 */
[----:B------:R-:W-:Y:S01]  /*4cd0*/  IMAD.HI.U32 R39, R11, R39, R10 ;  /* 0x000000270b277227 */ /* 0x000fe200078e000a */
[----:B------:R-:W-:Y:S04]  /*4ce0*/  IABS R10, R18 ;  /* 0x00000012000a7213 */ /* 0x000fe80000000000 */
[----:B------:R-:W2:Y:S01]  /*4cf0*/  I2F.RP R11, R10 ;  /* 0x0000000a000b7306 */ /* 0x000ea20000209400 */
[----:B------:R-:W-:Y:S05]  /*4d00*/  IMAD.HI.U32 R39, R39, R12, RZ ;  /* 0x0000000c27277227 */ /* 0x000fea00078e00ff */
[----:B------:R-:W-:Y:S05]  /*4d10*/  IADD3 R3, PT, PT, -R39, RZ, RZ ;  /* 0x000000ff27037210 */ /* 0x000fea0007ffe1ff */
[----:B------:R-:W-:Y:S01]  /*4d20*/  IMAD R12, R9, R3, R12 ;  /* 0x00000003090c7224 */ /* 0x000fe200078e020c */
[----:B------:R-:W-:Y:S01]  /*4d30*/  LOP3.LUT R3, R41, R22, RZ, 0x3c, !PT ;  /* 0x0000001629037212 */ /* 0x000fe200078e3cff */
[----:B--2---:R-:W2:Y:S03]  /*4d40*/  MUFU.RCP R11, R11 ;  /* 0x0000000b000b7308 */ /* 0x004ea60000001000 */
[----:B------:R-:W-:Y:S11]  /*4d50*/  ISETP.GT.U32.AND P0, PT, R9, R12, PT ;  /* 0x0000000c0900720c */ /* 0x000ff60003f04070 */
[----:B------:R-:W-:Y:S02]  /*4d60*/  @!UPT UIADD3 URZ, UPT, UPT, URZ, URZ, URZ ;  /* 0x000000fffffff290 */ /* 0x000fe4000fffe0ff */
[----:B------:R-:W-:Y:S01]  /*4d70*/  @!P0 IMAD.IADD R12, R12, 0x1, -R9 ;  /* 0x000000010c0c8824 */ /* 0x000fe200078e0a09 */
[----:B------:R-:W-:Y:S02]  /*4d80*/  @!P0 IADD3 R39, PT, PT, R39, 0x1, RZ ;  /* 0x0000000127278810 */ /* 0x000fe40007ffe0ff */
[----:B------:R-:W-:Y:S02]  /*4d90*/  ISETP.GE.AND P0, PT, R3, RZ, PT ;  /* 0x000000ff0300720c */ /* 0x000fe40003f06270 */
[----:B------:R-:W-:Y:S01]  /*4da0*/  ISETP.GE.U32.AND P4, PT, R12, R9, PT ;  /* 0x000000090c00720c */ /* 0x000fe20003f86070 */
[----:B--2---:R-:W-:Y:S06]  /*4db0*/  VIADD R9, R11, 0xffffffe ;  /* 0x0ffffffe0b097836 */ /* 0x004fec0000000000 */
[----:B------:R-:W2:Y:S06]  /*4dc0*/  F2I.FTZ.U32.TRUNC.NTZ R9, R9 ;  /* 0x0000000900097305 */ /* 0x000eac000021f000 */
[----:B------:R-:W-:Y:S01]  /*4dd0*/  @P4 VIADD R39, R39, 0x1 ;  /* 0x0000000127274836 */ /* 0x000fe20000000000 */
[----:B---3--:R-:W-:Y:S06]  /*4de0*/  @!P2 BRA `(.L_x_76) ;  /* 0x0000004000e0a947 */ /* 0x008fec0003800000 */
.L_x_163:
[----:B--2---:R-:W-:Y:S01]  /*4df0*/  MOV R15, R9 ;  /* 0x00000009000f7202 */ /* 0x004fe20000000f00 */
[----:B------:R-:W2:Y:S01]  /*4e00*/  LDS.128 R28, [UR17+0x140] ;  /* 0x00014011ff1c7984 */ /* 0x000ea20008000c00 */
[----:B---3--:R-:W-:Y:S02]  /*4e10*/  IMAD.MOV R0, RZ, RZ, -R9 ;  /* 0x000000ffff007224 */ /* 0x008fe400078e0a09 */
[----:B------:R-:W-:Y:S01]  /*4e20*/  @!P0 IMAD.MOV R39, RZ, RZ, -R39 ;  /* 0x000000ffff278224 */ /* 0x000fe200078e0a27 */
[----:B------:R-:W-:Y:S01]  /*4e30*/  @!P3 LOP3.LUT R39, RZ, R22, RZ, 0x33, !PT ;  /* 0x00000016ff27b212 */ /* 0x000fe200078e33ff */
[----:B------:R-:W-:Y:S01]  /*4e40*/  IMAD R34, R0, R10, RZ ;  /* 0x0000000a00227224 */ /* 0x000fe200078e02ff */
[----:B------:R-:W-:Y:S01]  /*4e50*/  ISETP.GE.AND P0, PT, R26, 0x1, PT ;  /* 0x000000011a00780c */ /* 0x000fe20003f06270 */
[----:B------:R-:W-:Y:S01]  /*4e60*/  IMAD.MOV.U32 R14, RZ, RZ, RZ ;  /* 0x000000ffff0e7224 */ /* 0x000fe200078e00ff */
[----:B------:R-:W-:Y:S01]  /*4e70*/  IABS R3, R39 ;  /* 0x0000002700037213 */ /* 0x000fe20000000000 */
[----:B------:R-:W-:Y:S01]  /*4e80*/  @!PT LDS RZ, [RZ] ;  /* 0x00000000fffff984 */ /* 0x000fe20000000800 */
[----:B------:R-:W-:Y:S01]  /*4e90*/  @!PT LDS RZ, [RZ] ;  /* 0x00000000fffff984 */ /* 0x000fe20000000800 */
[----:B------:R-:W-:Y:S01]  /*4ea0*/  @!PT LDS RZ, [RZ] ;  /* 0x00000000fffff984 */ /* 0x000fe20000000800 */
[----:B------:R-:W-:Y:S01]  /*4eb0*/  @!PT LDS RZ, [RZ] ;  /* 0x00000000fffff984 */ /* 0x000fe20000000800 */
[----:B------:R3:W-:Y:S06]  /*4ec0*/  MEMBAR.ALL.CTA ;  /* 0x0000000000007992 */ /* 0x0007ec0000008000 */
[----:B---3--:R-:W3:Y:S01]  /*4ed0*/  FENCE.VIEW.ASYNC.S ;  /* 0x00000000000073c6 */ /* 0x008ee20000000000 */
[----:B------:R-:W-:Y:S01]  /*4ee0*/  LOP3.LUT R32, R39, R18, RZ, 0x3c, !PT ;  /* 0x0000001227207212 */ /* 0x000fe200078e3cff */
[----:B------:R-:W-:Y:S06]  /*4ef0*/  IMAD.HI.U32 R34, R9, R34, R14 ;  /* 0x0000002209227227 */ /* 0x000fec00078e000e */
[----:B------:R-:W-:Y:S04]  /*4f00*/  IMAD.HI.U32 R34, R34, R3, RZ ;  /* 0x0000000322227227 */ /* 0x000fe800078e00ff */
[----:B------:R-:W-:Y:S04]  /*4f10*/  IMAD.MOV R0, RZ, RZ, -R34 ;  /* 0x000000ffff007224 */ /* 0x000fe800078e0a22 */
[C---:B------:R-:W-:Y:S05]  /*4f20*/  IMAD R3, R10.reuse, R0, R3 ;  /* 0x000000000a037224 */ /* 0x040fea00078e0203 */
[----:B------:R-:W-:Y:S01]  /*4f30*/  ISETP.GT.U32.AND P4, PT, R10, R3, PT ;  /* 0x000000030a00720c */ /* 0x000fe20003f84070 */
[----:B---3--:R-:W-:Y:S01]  /*4f40*/  SYNCS.ARRIVE.TRANS64.RED.A1T0 RZ, [UR16], RZ ;  /* 0x000000ffffff79a7 */ /* 0x008fe20008100410 */
[----:B--2---:R-:W-:Y:S11]  /*4f50*/  LOP3.LUT P3, RZ, R30, 0x1, RZ, 0xc0, !PT ;  /* 0x000000011eff7812 */ /* 0x004ff6000786c0ff */
[-C--:B------:R-:W-:Y:S04]  /*4f60*/  @!P4 IADD3 R3, PT, PT, R3, -R10.reuse, RZ ;  /* 0x8000000a0303c210 */ /* 0x080fe80007ffe0ff */
[----:B------:R-:W-:Y:S02]  /*4f70*/  ISETP.GE.U32.AND P5, PT, R3, R10, PT ;  /* 0x0000000a0300720c */ /* 0x000fe40003fa6070 */
[----:B------:R-:W-:Y:S02]  /*4f80*/  @P3 MOV R13, R28 ;  /* 0x0000001c000d3202 */ /* 0x000fe40000000f00 */
[----:B------:R-:W-:Y:S01]  /*4f90*/  @P3 LOP3.LUT R8, R29, 0xffff, RZ, 0xc0, !PT ;  /* 0x0000ffff1d083812 */ /* 0x000fe200078ec0ff */
[----:B------:R-:W-:Y:S08]  /*4fa0*/  @!P0 BRA `(.L_x_77) ;  /* 0x0000000000a48947 */ /* 0x000ff00003800000 */
[----:B-1----:R-:W-:Y:S01]  /*4fb0*/  IMAD.HI.U32 R42, R24, R7, RZ ;  /* 0x00000007182a7227 */ /* 0x002fe200078e00ff */
[----:B------:R-:W-:Y:S02]  /*4fc0*/  ISETP.NE.AND P0, PT, R6, 0x1, PT ;  /* 0x000000010600780c */ /* 0x000fe40003f05270 */
[----:B------:R-:W-:Y:S01]  /*4fd0*/  ISETP.NE.AND P2, PT, R26, 0x1, PT ;  /* 0x000000011a00780c */ /* 0x000fe20003f45270 */
[-C--:B------:R-:W-:Y:S01]  /*4fe0*/  IMAD.HI.U32 R40, R23, R20.reuse, RZ ;  /* 0x0000001417287227 */ /* 0x080fe200078e00ff */
[----:B------:R-:W-:Y:S02]  /*4ff0*/  SHF.R.U32.HI R43, RZ, R17, R42 ;  /* 0x00000011ff2b7219 */ /* 0x000fe4000001162a */
[----:B------:R-:W-:Y:S01]  /*5000*/  ISETP.NE.AND P6, PT, R2, 0x1, PT ;  /* 0x000000010200780c */ /* 0x000fe20003fc5270 */
[----:B------:R-:W-:Y:S01]  /*5010*/  IMAD.HI.U32 R46, R8, R7, RZ ;  /* 0x00000007082e7227 */ /* 0x000fe200078e00ff */
[----:B------:R-:W-:Y:S02]  /*5020*/  SHF.R.U32.HI R40, RZ, R21, R40 ;  /* 0x00000015ff287219 */ /* 0x000fe40000011628 */
[----:B------:R-:W-:Y:S01]  /*5030*/  SEL R3, R24, R43, !P0 ;  /* 0x0000002b18037207 */ /* 0x000fe20004000000 */
[----:B------:R-:W-:Y:S01]  /*5040*/  IMAD.HI.U32 R42, R13, R20, RZ ;  /* 0x000000140d2a7227 */ /* 0x000fe200078e00ff */
[----:B------:R-:W-:Y:S02]  /*5050*/  SEL R11, R23, R40, !P6 ;  /* 0x00000028170b7207 */ /* 0x000fe40007000000 */
[----:B------:R-:W-:Y:S01]  /*5060*/  SHF.R.U32.HI R43, RZ, R17, R46 ;  /* 0x00000011ff2b7219 */ /* 0x000fe2000001162e */
[-C--:B------:R-:W-:Y:S01]  /*5070*/  IMAD.HI.U32 R44, R3, R4.reuse, RZ ;  /* 0x00000004032c7227 */ /* 0x080fe200078e00ff */
[----:B------:R-:W-:Y:S02]  /*5080*/  SHF.R.U32.HI R42, RZ, R21, R42 ;  /* 0x00000015ff2a7219 */ /* 0x000fe4000001162a */
[----:B------:R-:W-:Y:S01]  /*5090*/  SEL R9, R8, R43, !P0 ;  /* 0x0000002b08097207 */ /* 0x000fe20004000000 */
[-C--:B------:R-:W-:Y:S01]  /*50a0*/  IMAD.HI.U32 R40, R11, R4.reuse, RZ ;  /* 0x000000040b287227 */ /* 0x080fe200078e00ff */
[-C--:B------:R-:W-:Y:S03]  /*50b0*/  @P2 SHF.R.U32.HI R3, RZ, R5.reuse, R44 ;  /* 0x00000005ff032219 */ /* 0x080fe6000001162c */
[----:B------:R-:W-:Y:S01]  /*50c0*/  IMAD.HI.U32 R14, R9, R4, RZ ;  /* 0x00000004090e7227 */ /* 0x000fe200078e00ff */
[----:B------:R-:W-:Y:S03]  /*50d0*/  @P2 SHF.R.U32.HI R11, RZ, R5, R40 ;  /* 0x00000005ff0b2219 */ /* 0x000fe60000011628 */
[C---:B------:R-:W-:Y:S01]  /*50e0*/  IMAD R10, R26.reuse, R3, RZ ;  /* 0x000000031a0a7224 */ /* 0x040fe200078e02ff */
[----:B------:R-:W-:Y:S01]  /*50f0*/  SEL R3, R13, R42, !P6 ;  /* 0x0000002a0d037207 */ /* 0x000fe20007000000 */
[C---:B------:R-:W-:Y:S01]  /*5100*/  IMAD R12, R26.reuse, R11, RZ ;  /* 0x0000000b1a0c7224 */ /* 0x040fe200078e02ff */
[-C--:B------:R-:W-:Y:S02]  /*5110*/  SHF.R.U32.HI R14, RZ, R5.reuse, R14 ;  /* 0x00000005ff0e7219 */ /* 0x080fe4000001160e */
[C---:B------:R-:W-:Y:S02]  /*5120*/  ISETP.GE.AND P0, PT, R9.reuse, R10, PT ;  /* 0x0000000a0900720c */ /* 0x040fe40003f06270 */
[----:B------:R-:W-:Y:S02]  /*5130*/  SEL R15, R9, R14, !P2 ;  /* 0x0000000e090f7207 */ /* 0x000fe40005000000 */
[C---:B------:R-:W-:Y:S03]  /*5140*/  ISETP.GE.OR P0, PT, R3.reuse, R12, P0 ;  /* 0x0000000c0300720c */ /* 0x040fe60000706670 */
[----:B------:R-:W-:Y:S04]  /*5150*/  IMAD.MOV R14, RZ, RZ, -R15 ;  /* 0x000000ffff0e7224 */ /* 0x000fe800078e0a0f */
[----:B------:R-:W-:Y:S06]  /*5160*/  IMAD R14, R26, R14, R9 ;  /* 0x0000000e1a0e7224 */ /* 0x000fec00078e0209 */
[C---:B------:R-:W-:Y:S05]  /*5170*/  @!P0 IMAD.HI.U32 R10, R3.reuse, R4, RZ ;  /* 0x00000004030a8227 */ /* 0x040fea00078e00ff */
[----:B------:R-:W-:Y:S04]  /*5180*/  @!P0 SHF.R.U32.HI R10, RZ, R5, R10 ;  /* 0x00000005ff0a8219 */ /* 0x000fe8000001160a */
[----:B------:R-:W-:Y:S01]  /*5190*/  @!P0 SEL R0, R3, R10, !P2 ;  /* 0x0000000a03008207 */ /* 0x000fe20005000000 */
[----:B------:R-:W-:Y:S03]  /*51a0*/  IMAD.MOV R10, RZ, RZ, -R3 ;  /* 0x000000ffff0a7224 */ /* 0x000fe600078e0a03 */
[----:B------:R-:W-:Y:S01]  /*51b0*/  @!P0 IADD3 R15, PT, PT, R15, -R0, RZ ;  /* 0x800000000f0f8210 */ /* 0x000fe20007ffe0ff */
[----:B------:R-:W-:Y:S01]  /*51c0*/  @!P0 IMAD R0, R11, R14, R0 ;  /* 0x0000000e0b008224 */ /* 0x000fe200078e0200 */
[----:B------:R-:W-:Y:S01]  /*51d0*/  IADD3 R11, PT, PT, -R9, RZ, RZ ;  /* 0x000000ff090b7210 */ /* 0x000fe20007ffe1ff */
[----:B------:R-:W-:Y:S02]  /*51e0*/  IMAD R13, R2, R10, R13 ;  /* 0x0000000a020d7224 */ /* 0x000fe400078e020d */
[----:B------:R-:W-:Y:S02]  /*51f0*/  @!P0 IMAD R9, R15, R26, R3 ;  /* 0x0000001a0f098224 */ /* 0x000fe400078e0203 */
[----:B------:R-:W-:Y:S02]  /*5200*/  @!P0 IMAD.MOV.U32 R3, RZ, RZ, R0 ;  /* 0x000000ffff038224 */ /* 0x000fe400078e0000 */
[----:B------:R-:W-:Y:S02]  /*5210*/  IMAD R8, R6, R11, R8 ;  /* 0x0000000b06087224 */ /* 0x000fe400078e0208 */
[----:B------:R-:W-:Y:S02]  /*5220*/  IMAD R13, R3, R2, R13 ;  /* 0x00000002030d7224 */ /* 0x000fe400078e020d */
[----:B------:R-:W-:Y:S02]  /*5230*/  IMAD R8, R9, R6, R8 ;  /* 0x0000000609087224 */ /* 0x000fe400078e0208 */
.L_x_77:
[----:B------:R-:W-:Y:S05]  /*5240*/  BRA.U UP2, `(.L_x_78) ;  /* 0x0000000102107547 */ /* 0x000fea000b800000 */
[----:B------:R-:W-:Y:S04]  /*5250*/  MOV R0, UR18 ;  /* 0x0000001200007c02 */ /* 0x000fe80008000f00 */
[----:B------:R-:W-:Y:S04]  /*5260*/  SHF.L.U32 R3, R0, 0x1f, RZ ;  /* 0x0000001f00037819 */ /* 0x000fe800000006ff */
[----:B------:R-:W2:Y:S02]  /*5270*/  SYNCS.PHASECHK.TRANS64.TRYWAIT P0, [UR17+0xf8], R3 ;  /* 0x0000f803ff0075a7 */ /* 0x000ea40008001111 */
[----:B--2---:R-:W-:Y:S05]  /*5280*/  @!P0 BRA `(.L_x_79) ;  /* 0x0000003c00d08947 */ /* 0x004fea0003800000 */
.L_x_78:
[----:B------:R-:W-:Y:S01]  /*5290*/  R2UR UR8, R32 ;  /* 0x00000000200872ca */ /* 0x000fe200000e0000 */
[----:B------:R-:W-:Y:S01]  /*52a0*/  @!P4 VIADD R34, R34, 0x1 ;  /* 0x000000012222c836 */ /* 0x000fe20000000000 */
[----:B------:R-:W-:Y:S01]  /*52b0*/  ISETP.NE.AND P0, PT, R18, RZ, PT ;  /* 0x000000ff1200720c */ /* 0x000fe20003f05270 */
[----:B--2---:R-:W-:Y:S01]  /*52c0*/  IMAD.MOV R0, RZ, RZ, -R41 ;  /* 0x000000ffff007224 */ /* 0x004fe200078e0a29 */
[----:B------:R-:W-:Y:S01]  /*52d0*/  R2UR UR11, R19 ;  /* 0x00000000130b72ca */ /* 0x000fe200000e0000 */
[----:B------:R-:W-:Y:S01]  /*52e0*/  @P5 VIADD R34, R34, 0x1 ;  /* 0x0000000122225836 */ /* 0x000fe20000000000 */
[----:B------:R-:W-:Y:S01]  /*52f0*/  R2UR UR12, R41 ;  /* 0x00000000290c72ca */ /* 0x000fe200000e0000 */
[----:B------:R-:W-:Y:S01]  /*5300*/  IMAD R16, R33, R0, R16 ;  /* 0x0000000021107224 */ /* 0x000fe200078e0210 */
[----:B------:R-:W-:Y:S01]  /*5310*/  R2UR UR13, R39 ;  /* 0x00000000270d72ca */ /* 0x000fe200000e0000 */
[----:B------:R-:W-:Y:S01]  /*5320*/  IMAD.MOV R3, RZ, RZ, -R39 ;  /* 0x000000ffff037224 */ /* 0x000fe200078e0a27 */
[----:B------:R-:W-:Y:S02]  /*5330*/  R2UR UR14, R34 ;  /* 0x00000000220e72ca */ /* 0x000fe400000e0000 */
[----:B------:R-:W-:Y:S01]  /*5340*/  R2UR UR19, R16 ;  /* 0x00000000101372ca */ /* 0x000fe200000e0000 */
[----:B------:R-:W-:Y:S01]  /*5350*/  UISETP.GE.AND UP3, UPT, UR8, URZ, UPT ;  /* 0x000000ff0800728c */ /* 0x000fe2000bf66270 */
[----:B------:R-:W-:Y:S01]  /*5360*/  R2UR UR9, R3 ;  /* 0x00000000030972ca */ /* 0x000fe200000e0000 */
[----:B------:R-:W-:Y:S01]  /*5370*/  VOTEU.ALL UP2, P0 ;  /* 0x0000000000ff7886 */ /* 0x000fe20000040000 */
[----:B------:R-:W-:Y:S01]  /*5380*/  ISETP.NE.U32.AND P2, PT, RZ, UR4, PT ;  /* 0x00000004ff007c0c */ /* 0x000fe2000bf45070 */
[----:B------:R-:W-:Y:S03]  /*5390*/  USHF.L.U32 UR11, UR11, 0x6, URZ ;  /* 0x000000060b0b7899 */ /* 0x000fe600080006ff */
[----:B------:R-:W-:Y:S04]  /*53a0*/  ISETP.NE.AND.EX P2, PT, RZ, UR5, PT, P2 ;  /* 0x00000005ff007c0c */ /* 0x000fe8000bf45320 */
[----:B------:R-:W-:Y:S02]  /*53b0*/  @!UP3 UIADD3 UR14, UPT, UPT, -UR14, URZ, URZ ;  /* 0x000000ff0e0eb290 */ /* 0x000fe4000fffe1ff */
[----:B------:R-:W-:Y:S02]  /*53c0*/  @!UP2 ULOP3.LUT UR14, URZ, UR7, URZ, 0x33, !UPT ;  /* 0x00000007ff0ea292 */ /* 0x000fe4000f8e33ff */
[----:B------:R-:W-:Y:S02]  /*53d0*/  USHF.L.U32 UR19, UR19, 0x6, URZ ;  /* 0x0000000613137899 */ /* 0x000fe400080006ff */
[----:B------:R-:W-:Y:S02]  /*53e0*/  UIMAD UR12, UR15, UR9, UR12 ;  /* 0x000000090f0c72a4 */ /* 0x000fe4000f8e020c */
[----:B------:R-:W-:Y:S05]  /*53f0*/  IMAD R0, RZ, RZ, -UR14 ;  /* 0x8000000eff007e24 */ /* 0x000fea000f8e02ff */
[----:B------:R-:W-:Y:S11]  /*5400*/  R2UR UR8, R0 ;  /* 0x00000000000872ca */ /* 0x000ff600000e0000 */
[----:B------:R-:W-:Y:S02]  /*5410*/  @!UPT UIADD3 URZ, UPT, UPT, URZ, URZ, URZ ;  /* 0x000000fffffff290 */ /* 0x000fe4000fffe0ff */
[----:B------:R-:W-:Y:S01]  /*5420*/  UIMAD UR13, UR6, UR8, UR13 ;  /* 0x00000008060d72a4 */ /* 0x000fe2000f8e020d */
[----:B------:R-:W-:Y:S11]  /*5430*/  BRA.U !UP4, `(.L_x_80) ;  /* 0x000000010c347547 */ /* 0x000ff6000b800000 */
[----:B------:R-:W-:Y:S01]  /*5440*/  UPLOP3.LUT UP0, UPT, UPT, UPT, UP1, 0x80, 0x8 ;  /* 0x000000000008789c */ /* 0x000fe20003f0f010 */
[----:B------:R-:W-:Y:S02]  /*5450*/  HFMA2 R0, -RZ, RZ, 0, 5.9604644775390625e-08 ;  /* 0x00000001ff007431 */ /* 0x000fe400000001ff */
[----:B------:R-:W-:Y:S03]  /*5460*/  IMAD.MOV.U32 R67, RZ, RZ, 0x1 ;  /* 0x00000001ff437424 */ /* 0x000fe600078e00ff */
[----:B------:R-:W-:Y:S05]  /*5470*/  PLOP3.LUT P0, PT, PT, PT, UP0, 0x80, 0x8 ;  /* 0x000000000008781c */ /* 0x000fea0003f0f008 */
[----:B------:R-:W2:Y:S01]  /*5480*/  @UP0 LDCU.64 UR22, c[0x0][0x988] ;  /* 0x00013100ff1607ac */ /* 0x000ea20008000a00 */
[----:B------:R-:W-:Y:S07]  /*5490*/  @UP0 UIMAD UR8, UR47, UR4, URZ ;  /* 0x000000042f0802a4 */ /* 0x000fee000f8e02ff */
[----:B------:R-:W-:Y:S01]  /*54a0*/  @!P0 PRMT R67, R0, 0x7610, R67 ;  /* 0x0000761000438816 */ /* 0x000fe20000000043 */
[----:B--2---:R-:W-:Y:S03]  /*54b0*/  @UP0 UIMAD.WIDE UR22, UR8, 0x4, UR22 ;  /* 0x00000004081608a5 */ /* 0x004fe6000f8e0216 */
[----:B------:R-:W2:Y:S03]  /*54c0*/  @!UP0 LDCU UR8, c[0x0][0x980] ;  /* 0x00013000ff0887ac */ /* 0x000ea60008000800 */
[----:B------:R-:W-:Y:S01]  /*54d0*/  IMAD.U32 R10, RZ, RZ, UR22 ;  /* 0x00000016ff0a7e24 */ /* 0x000fe2000f8e00ff */
[----:B------:R-:W-:Y:S05]  /*54e0*/  MOV R11, UR23 ;  /* 0x00000017000b7c02 */ /* 0x000fea0008000f00 */
[----:B------:R3:W5:Y:S02]  /*54f0*/  @P0 LDG.E R35, desc[UR48][R10.64] ;  /* 0x000000300a230981 */ /* 0x000764000c1e1900 */
[----:B--23--:R-:W-:Y:S07]  /*5500*/  @!P0 IMAD.U32 R35, RZ, RZ, UR8 ;  /* 0x00000008ff238e24 */ /* 0x00cfee000f8e00ff */
.L_x_80:
[----:B-----5:R-:W-:Y:S01]  /*5510*/  @!P2 FSETP.EQ.AND P0, PT, R35, RZ, PT ;  /* 0x000000ff2300a20b */ /* 0x020fe20003f02000 */
[----:B------:R-:W-:Y:S01]  /*5520*/  @!UPT UIADD3 URZ, UPT, UPT, URZ, URZ, URZ ;  /* 0x000000fffffff290 */ /* 0x000fe2000fffe0ff */
[----:B------:R-:W-:Y:S11]  /*5530*/  @!P2 BRA `(.L_x_81) ;  /* 0x000000000014a947 */ /* 0x000ff60003800000 */
[----:B------:R-:W-:Y:S02]  /*5540*/  LOP3.LUT P2, RZ, R67, 0xff, RZ, 0xc0, !PT ;  /* 0x000000ff43ff7812 */ /* 0x000fe4000784c0ff */
[----:B------:R-:W-:Y:S04]  /*5550*/  PLOP3.LUT P0, PT, PT, PT, UP0, 0x80, 0x8 ;  /* 0x000000000008781c */ /* 0x000fe80003f0f008 */
[----:B------:R-:W-:Y:S07]  /*5560*/  PLOP3.LUT P0, PT, P0, PT, PT, 0x8, 0x80 ;  /* 0x000000000080781c */ /* 0x000fee000070e170 */
[----:B------:R-:W-:Y:S11]  /*5570*/  @P2 FSETP.EQ.AND P0, PT, R35, RZ, PT ;  /* 0x000000ff2300220b */ /* 0x000ff60003f02000 */
[----:B------:R-:W-:Y:S02]  /*5580*/  @!UPT UIADD3 URZ, UPT, UPT, URZ, URZ, URZ ;  /* 0x000000fffffff290 */ /* 0x000fe4000fffe0ff */
.L_x_81:
[----:B------:R-:W-:Y:S01]  /*5590*/  ULEA UR22, UR20, UR17, 0x3 ;  /* 0x0000001114167291 */ /* 0x000fe2000f8e18ff */
[----:B------:R-:W-:Y:S02]  /*55a0*/  SHF.L.U32 R3, R38, 0x1f, RZ ;  /* 0x0000001f26037819 */ /* 0x000fe400000006ff */
[----:B------:R-:W-:Y:S04]  /*55b0*/  ELECT P4, URZ, PT ;  /* 0x0000000000ff782f */ /* 0x000fe80003880000 */
[----:B------:R-:W-:Y:S02]  /*55c0*/  PLOP3.LUT P4, PT, P0, P4, PT, 0xf2, 0x2f ;  /* 0x00000000002f781c */ /* 0x000fe40000789e72 */
[----:B------:R-:W2:Y:S11]  /*55d0*/  SYNCS.PHASECHK.TRANS64.TRYWAIT P2, [UR22+0xd8], R3 ;  /* 0x0000d803ff0075a7 */ /* 0x000eb60008041116 */
[----:B----4-:R-:W-:Y:S05]  /*55e0*/  @!P4 IADD3 R16, P0, PT, R36, 0x680, RZ ;  /* 0x000006802410c810 */ /* 0x010fea0007f1e0ff */
[----:B------:R-:W-:Y:S01]  /*55f0*/  @!P4 IMAD.X R12, RZ, RZ, R37, P0 ;  /* 0x000000ffff0cc224 */ /* 0x000fe200000e0625 */
[----:B--2---:R-:W-:Y:S07]  /*5600*/  @!P2 BRA `(.L_x_82) ;  /* 0x0000003c0008a947 */ /* 0x004fee0003800000 */
.L_x_166:
[----:B------:R-:W3:Y:S01]  /*5610*/  LDC.64 R14, c[0x0][0xc10] ;  /* 0x00030400ff0e7b82 */ /* 0x000ee20000000a00 */
[----:B------:R-:W-:Y:S01]  /*5620*/  @!P4 R2UR UR8, R12 ;  /* 0x000000000c08c2ca */ /* 0x000fe200000e0000 */
[----:B------:R-:W-:Y:S01]  /*5630*/  VOTEU.ALL UP3, P4 ;  /* 0x0000000000ff7886 */ /* 0x000fe20002060000 */
[----:B------:R-:W-:Y:S01]  /*5640*/  @!P4 R2UR UR10, R16 ;  /* 0x00000000100ac2ca */ /* 0x000fe200000e0000 */
[----:B------:R-:W-:Y:S01]  /*5650*/  UIADD3 UR9, UPT, UPT, UR22, 0xc0, URZ ;  /* 0x000000c016097890 */ /* 0x000fe2000fffe0ff */
[----:B------:R-:W-:Y:S03]  /*5660*/  @!P4 IMAD.MOV.U32 R16, RZ, RZ, 0x2000 ;  /* 0x00002000ff10c424 */ /* 0x000fe600078e00ff */
[----:B------:R-:W4:Y:S01]  /*5670*/  LDC.64 R10, c[0x0][0xc18] ;  /* 0x00030600ff0a7b82 */ /* 0x000f220000000a00 */
[----:B------:R-:W-:Y:S01]  /*5680*/  VOTEU.ALL UP2, P4 ;  /* 0x0000000000ff7886 */ /* 0x000fe20002040000 */
[----:B------:R-:W-:Y:S01]  /*5690*/  UMOV UR24, 0x0 ;  /* 0x0000000000187882 */ /* 0x000fe20000000000 */
[----:B------:R-:W-:Y:S01]  /*56a0*/  UMOV UR25, 0x10000000 ;  /* 0x1000000000197882 */ /* 0x000fe20000000000 */
[----:B------:R-:W-:Y:S01]  /*56b0*/  UIADD3 UR21, UPT, UPT, UR20, 0x1, URZ ;  /* 0x0000000114157890 */ /* 0x000fe2000fffe0ff */
[----:B------:R-:W-:Y:S03]  /*56c0*/  @P3 SHF.R.U32.HI R28, RZ, 0x10, R29 ;  /* 0x00000010ff1c3819 */ /* 0x000fe6000001161d */
[----:B--2---:R-:W2:Y:S01]  /*56d0*/  @!P1 LDC R0, c[0x0][0xc20] ;  /* 0x00030800ff009b82 */ /* 0x004ea20000000800 */
[----:B------:R-:W-:Y:S01]  /*56e0*/  UPRMT UR23, UR46, 0x654, UR9 ;  /* 0x000006542e177896 */ /* 0x000fe20008000009 */
[----:B------:R-:W-:Y:S01]  /*56f0*/  IMAD.U32 R41, RZ, RZ, UR8 ;  /* 0x00000008ff297e24 */ /* 0x000fe2000f8e00ff */
[----:B------:R-:W-:Y:S05]  /*5700*/  @!UP3 ULEA UR8, UR20, UR17, 0xd ;  /* 0x000000111408b291 */ /* 0x000fea000f8e68ff */
[----:B------:R-:W5:Y:S01]  /*5710*/  @!P1 LDC R3, c[0x0][0xc0c] ;  /* 0x00030300ff039b82 */ /* 0x000f620000000800 */
[----:B------:R-:W-:Y:S01]  /*5720*/  IMAD.U32 R40, RZ, RZ, UR10 ;  /* 0x0000000aff287e24 */ /* 0x000fe2000f8e00ff */
[----:B------:R-:W-:Y:S01]  /*5730*/  @!UP2 UMOV UR10, UR19 ;  /* 0x00000013000aac82 */ /* 0x000fe20008000000 */
[----:B------:R-:W-:Y:S01]  /*5740*/  @!P4 R2UR UR27, R41 ;  /* 0x00000000291bc2ca */ /* 0x000fe200000e0000 */
[----:B------:R-:W-:Y:S01]  /*5750*/  @!UP3 UIADD3 UR8, UPT, UPT, UR8, 0x400, URZ ;  /* 0x000004000808b890 */ /* 0x000fe2000fffe0ff */
[----:B------:R-:W-:Y:S01]  /*5760*/  @P3 R2UR UR47, R28 ;  /* 0x000000001c2f32ca */ /* 0x000fe200000e0000 */
[----:B------:R-:W-:Y:S01]  /*5770*/  UISETP.NE.AND UP5, UPT, UR21, 0x3, UPT ;  /* 0x000000031500788c */ /* 0x000fe2000bfa5270 */
[----:B------:R-:W-:Y:S03]  /*5780*/  @!P4 R2UR UR26, R40 ;  /* 0x00000000281ac2ca */ /* 0x000fe600000e0000 */
[----:B------:R-:W-:Y:S02]  /*5790*/  USEL UR28, URZ, 0x1, UP5 ;  /* 0x00000001ff1c7887 */ /* 0x000fe4000a800000 */
[----:B------:R-:W-:Y:S04]  /*57a0*/  USEL UR21, UR21, URZ, UP5 ;  /* 0x000000ff15157287 */ /* 0x000fe8000a800000 */
[----:B------:R-:W-:Y:S01]  /*57b0*/  ULEA UR20, UR21, UR17, 0x3 ;  /* 0x0000001115147291 */ /* 0x000fe2000f8e18ff */
[----:B------:R-:W-:Y:S03]  /*57c0*/  LOP3.LUT R38, R38, UR28, RZ, 0x3c, !PT ;  /* 0x0000001c26267c12 */ /* 0x000fe6000f8e3cff */
[----:B------:R1:W-:Y:S01]  /*57d0*/  @!UP2 UTMALDG.5D [UR8], [UR26], desc[UR24] ;  /* 0x000018081a00a5b4 */ /* 0x0003e20008021000 */
[----:B------:R1:W-:Y:S01]  /*57e0*/  @!P4 SYNCS.ARRIVE.TRANS64.RED.A0TR RZ, [UR22+0xc0], R16 ;  /* 0x0000c010ffffc9a7 */ /* 0x0003e20008300416 */
[----:B------:R-:W-:Y:S02]  /*57f0*/  SHF.L.U32 R12, R38, 0x1f, RZ ;  /* 0x0000001f260c7819 */ /* 0x000fe400000006ff */
[----:B----4-:R-:W-:Y:S01]  /*5800*/  @!P1 ISETP.NE.AND P0, PT, R10, 0x1, PT ;  /* 0x000000010a00980c */ /* 0x010fe20003f05270 */
[----:B---3--:R-:W-:Y:S01]  /*5810*/  @!P1 IMAD.HI.U32 R14, R13, R14, RZ ;  /* 0x0000000e0d0e9227 */ /* 0x008fe200078e00ff */
[----:B-----5:R-:W-:Y:S03]  /*5820*/  @!P1 ISETP.NE.AND P2, PT, R3, 0x1, PT ;  /* 0x000000010300980c */ /* 0x020fe60003f45270 */
[C---:B------:R-:W-:Y:S01]  /*5830*/  @!P1 IMAD.HI.U32 R11, R8.reuse, R11, RZ ;  /* 0x0000000b080b9227 */ /* 0x040fe200078e00ff */
[----:B------:R-:W-:Y:S04]  /*5840*/  @!P1 SHF.R.U32.HI R14, RZ, R15, R14 ;  /* 0x0000000fff0e9219 */ /* 0x000fe8000001160e */
[----:B--2---:R-:W-:Y:S02]  /*5850*/  @!P1 SHF.R.U32.HI R9, RZ, R0, R11 ;  /* 0x00000000ff099219 */ /* 0x004fe4000001160b */
[----:B------:R-:W-:Y:S01]  /*5860*/  @!P1 SEL R14, R13, R14, !P2 ;  /* 0x0000000e0d0e9207 */ /* 0x000fe20005000000 */
[----:B------:R-:W-:Y:S01]  /*5870*/  SYNCS.ARRIVE.TRANS64.RED.A1T0 RZ, [UR23], RZ ;  /* 0x000000ffffff79a7 */ /* 0x000fe20008100417 */
[----:B------:R-:W-:Y:S05]  /*5880*/  @!P1 SEL R9, R8, R9, !P0 ;  /* 0x0000000908099207 */ /* 0x000fea0004000000 */
[----:B------:R-:W-:Y:S01]  /*5890*/  @!P1 IMAD.IADD R0, R9, 0x1, -R14 ;  /* 0x0000000109009824 */ /* 0x000fe200078e0a0e */
[----:B------:R-:W2:Y:S01]  /*58a0*/  SYNCS.PHASECHK.TRANS64.TRYWAIT P5, [UR20+0xd8], R12 ;  /* 0x0000d80cff0075a7 */ /* 0x000ea200080a1114 */
[----:B------:R-:W-:Y:S02]  /*58b0*/  @!P1 IMAD.IADD R9, R14, 0x1, -R9 ;  /* 0x000000010e099824 */ /* 0x000fe400078e0a09 */
[----:B------:R-:W-:Y:S02]  /*58c0*/  @!P1 IMAD R13, R0, R3, R13 ;  /* 0x00000003000d9224 */ /* 0x000fe400078e020d */
[----:B------:R-:W-:Y:S01]  /*58d0*/  @!P1 IMAD R8, R9, R10, R8 ;  /* 0x0000000a09089224 */ /* 0x000fe200078e0208 */
[----:B-12---:R-:W-:Y:S06]  /*58e0*/  @!P5 BRA `(.L_x_83) ;  /* 0x000000380068d947 */ /* 0x006fec0003800000 */
.L_x_168:
[----:B-1----:R-:W-:Y:S01]  /*58f0*/  @!P4 IADD3 R3, P0, PT, R36, 0x680, RZ ;  /* 0x000006802403c810 */ /* 0x002fe20007f1e0ff */
[----:B------:R-:W-:Y:S01]  /*5900*/  VOTEU.ALL UP3, P4 ;  /* 0x0000000000ff7886 */ /* 0x000fe20002060000 */
[----:B------:R-:W-:Y:S01]  /*5910*/  VOTEU.ALL UP2, P4 ;  /* 0x0000000000ff7886 */ /* 0x000fe20002040000 */
[----:B------:R-:W-:Y:S01]  /*5920*/  UMOV UR24, 0x0 ;  /* 0x0000000000187882 */ /* 0x000fe20000000000 */
[----:B------:R-:W-:Y:S01]  /*5930*/  @!P4 R2UR UR9, R3 ;  /* 0x000000000309c2ca */ /* 0x000fe200000e0000 */
[----:B------:R-:W-:Y:S01]  /*5940*/  @!P4 IMAD.X R0, RZ, RZ, R37, P0 ;  /* 0x000000ffff00c224 */ /* 0x000fe200000e0625 */
[----:B------:R-:W-:Y:S01]  /*5950*/  @!UP3 UIADD3 UR10, UPT, UPT, UR19, 0x20, URZ ;  /* 0x00000020130ab890 */ /* 0x000fe2000fffe0ff */
[----:B------:R-:W-:Y:S01]  /*5960*/  LOP3.LUT R27, R27, 0x1, RZ, 0x3c, !PT ;  /* 0x000000011b1b7812 */ /* 0x000fe200078e3cff */
[----:B------:R-:W-:Y:S01]  /*5970*/  UMOV UR25, 0x10000000 ;  /* 0x1000000000197882 */ /* 0x000fe20000000000 */
[----:B------:R-:W-:Y:S01]  /*5980*/  IMAD.IADD R16, R8, 0x1, R66 ;  /* 0x0000000108107824 */ /* 0x000fe200078e0242 */
[----:B------:R-:W-:Y:S01]  /*5990*/  @!P4 R2UR UR8, R0 ;  /* 0x000000000008c2ca */ /* 0x000fe200000e0000 */
[----:B------:R-:W-:Y:S06]  /*59a0*/  IMAD.IADD R19, R13, 0x1, R68 ;  /* 0x000000010d137824 */ /* 0x000fec00078e0244 */
[----:B------:R-:W-:Y:S01]  /*59b0*/  IMAD.U32 R10, RZ, RZ, UR9 ;  /* 0x00000009ff0a7e24 */ /* 0x000fe2000f8e00ff */
[----:B------:R-:W-:Y:S04]  /*59c0*/  UIADD3 UR9, UPT, UPT, UR20, 0xc0, URZ ;  /* 0x000000c014097890 */ /* 0x000fe8000fffe0ff */
[----:B------:R-:W-:Y:S01]  /*59d0*/  @!P4 R2UR UR22, R10 ;  /* 0x000000000a16c2ca */ /* 0x000fe200000e0000 */
[----:B------:R-:W-:Y:S01]  /*59e0*/  IMAD.U32 R11, RZ, RZ, UR8 ;  /* 0x00000008ff0b7e24 */ /* 0x000fe2000f8e00ff */
[----:B------:R-:W-:Y:S02]  /*59f0*/  @!UP3 ULEA UR8, UR21, UR17, 0xd ;  /* 0x000000111508b291 */ /* 0x000fe4000f8e68ff */
[----:B------:R-:W-:Y:S02]  /*5a00*/  UPRMT UR19, UR46, 0x654, UR9 ;  /* 0x000006542e137896 */ /* 0x000fe40008000009 */
[----:B------:R-:W-:Y:S01]  /*5a10*/  @!P4 R2UR UR23, R11 ;  /* 0x000000000b17c2ca */ /* 0x000fe200000e0000 */
[----:B------:R-:W-:Y:S11]  /*5a20*/  @!UP3 UIADD3 UR8, UPT, UPT, UR8, 0x400, URZ ;  /* 0x000004000808b890 */ /* 0x000ff6000fffe0ff */
[----:B------:R-:W-:Y:S01]  /*5a30*/  @!UPT UIADD3 URZ, UPT, UPT, URZ, URZ, URZ ;  /* 0x000000fffffff290 */ /* 0x000fe2000fffe0ff */
[----:B------:R2:W-:Y:S01]  /*5a40*/  @!UP2 UTMALDG.5D [UR8], [UR22], desc[UR24] ;  /* 0x000018081600a5b4 */ /* 0x0005e20008021000 */
[----:B------:R2:W-:Y:S01]  /*5a50*/  @!P4 SYNCS.ARRIVE.TRANS64.RED.A0TR RZ, [UR20+0xc0], R25 ;  /* 0x0000c019ffffc9a7 */ /* 0x0005e20008300414 */
[----:B------:R-:W-:Y:S04]  /*5a60*/  UIADD3 UR20, UPT, UPT, UR21, 0x1, URZ ;  /* 0x0000000115147890 */ /* 0x000fe8000fffe0ff */
[----:B------:R-:W-:Y:S04]  /*5a70*/  UISETP.NE.AND UP2, UPT, UR20, 0x3, UPT ;  /* 0x000000031400788c */ /* 0x000fe8000bf45270 */
[----:B------:R-:W-:Y:S01]  /*5a80*/  USEL UR20, UR20, URZ, UP2 ;  /* 0x000000ff14147287 */ /* 0x000fe20009000000 */
[----:B------:R-:W-:Y:S01]  /*5a90*/  SYNCS.ARRIVE.TRANS64.RED.A1T0 RZ, [UR19], RZ ;  /* 0x000000ffffff79a7 */ /* 0x000fe20008100413 */
[----:B------:R-:W-:Y:S02]  /*5aa0*/  USEL UR19, URZ, 0x1, UP2 ;  /* 0x00000001ff137887 */ /* 0x000fe40009000000 */
[----:B------:R-:W-:Y:S04]  /*5ab0*/  UPLOP3.LUT UP2, UPT, UPT, UPT, UPT, 0x80, 0x8 ;  /* 0x000000000008789c */ /* 0x000fe80003f4f070 */
[----:B------:R-:W-:Y:S01]  /*5ac0*/  LOP3.LUT R38, R38, UR19, RZ, 0x3c, !PT ;  /* 0x0000001326267c12 */ /* 0x000fe2000f8e3cff */
[----:B------:R-:W-:Y:S06]  /*5ad0*/  @P3 BRA `(.L_x_84) ;  /* 0xffffffec00e83947 */ /* 0x000fec000383ffff */
[----:B------:R-:W-:Y:S01]  /*5ae0*/  UIADD3 UR17, UPT, UPT, UR17, 0xd8, URZ ;  /* 0x000000d811117890 */ /* 0x000fe2000fffe0ff */
[----:B------:R-:W-:-:S03]  /*5af0*/  SHF.L.U32 R3, R38, 0x1f, RZ ;  /* 0x0000001f26037819 */ /* 0x000fc600000006ff */
[----:B------:R-:W-:-:S09]  /*5b00*/  ULEA UR4, UR20, UR17, 0x3 ;  /* 0x0000001114047291 */ /* 0x000fd2000f8e18ff */
[----:B------:R-:W1:Y:S02]  /*5b10*/  SYNCS.PHASECHK.TRANS64.TRYWAIT P0, [UR4], R3 ;  /* 0x00000003ff0075a7 */ /* 0x000e640008001104 */
[----:B-1----:R-:W-:Y:S05]  /*5b20*/  @!P0 BRA `(.L_x_85) ;  /* 0x0000003400f08947 */ /* 0x002fea0003800000 */
.L_x_170:
        /* <DEDUP_REMOVED lines=9> */
.L_x_172:
        /* <DEDUP_REMOVED lines=8> */
.L_x_87:
[----:B-1----:R1:W3:Y:S02]  /*5c40*/  SYNCS.PHASECHK.TRANS64.TRYWAIT P0, [R0+URZ], R3 ;  /* 0x00000003000075a7 */ /* 0x0022e400080011ff */
[----:B---3--:R-:W-:Y:S05]  /*5c50*/  @!P0 NANOSLEEP.SYNCS 0x989680 ;  /* 0x009896800000895d */ /* 0x008fea0003900000 */
[----:B------:R-:W3:Y:S02]  /*5c60*/  @!P0 SYNCS.PHASECHK.TRANS64 P0, [R0+URZ], R3 ;  /* 0x00000003000085a7 */ /* 0x000ee400080010ff */
[----:B--23--:R-:W-:Y:S05]  /*5c70*/  @P0 EXIT ;  /* 0x000000000000094d */ /* 0x00cfea0003800000 */
[----:B------:R-:W-:Y:S05]  /*5c80*/  BRA `(.L_x_87) ;  /* 0xfffffffc00ec7947 */ /* 0x000fea000383ffff */
.L_x_75:
[----:B------:R-:W-:-:S06]  /*5c90*/  UISETP.GE.AND UP1, UPT, UR4, 0x4, UPT ;  /* 0x000000040400788c */ /* 0x000fcc000bf26270 */
[----:B------:R-:W-:-:S13]  /*5ca0*/  PLOP3.LUT P0, PT, PT, PT, UP1, 0x80, 0x8 ;  /* 0x000000000008781c */ /* 0x000fda0003f0f018 */
[----:B-1----:R-:W-:Y:S05]  /*5cb0*/  @!P0 EXIT ;  /* 0x000000000000894d */ /* 0x002fea0003800000 */
[----:B------:R-:W-:Y:S01]  /*5cc0*/  BAR.SYNC.DEFER_BLOCKING 0x6, 0xa0 ;  /* 0x0182800000007b1d */ /* 0x000fe20000010000 */
[C---:B------:R-:W-:Y:S01]  /*5cd0*/  IMAD.SHL.U32 R0, R77.reuse, 0x20, RZ ;  /* 0x000000204d007824 */ /* 0x040fe200078e00ff */
[----:B------:R-:W-:Y:S01]  /*5ce0*/  SHF.R.U32.HI R7, RZ, 0x2, R77 ;  /* 0x00000002ff077819 */ /* 0x000fe2000001164d */
[C---:B------:R-:W-:Y:S01]  /*5cf0*/  IMAD.SHL.U32 R76, R77.reuse, 0x4, RZ ;  /* 0x000000044d4c7824 */ /* 0x040fe200078e00ff */
[----:B------:R-:W-:Y:S01]  /*5d00*/  SHF.R.S32.HI R2, RZ, 0x1f, R79 ;  /* 0x0000001fff027819 */ /* 0x000fe2000001144f */
[C---:B------:R-:W-:Y:S01]  /*5d10*/  IMAD.SHL.U32 R3, R77.reuse, 0x10, RZ ;  /* 0x000000104d037824 */ /* 0x040fe200078e00ff */
[----:B------:R-:W-:Y:S01]  /*5d20*/  UMOV UR51, 0x400 ;  /* 0x0000040000337882 */ /* 0x000fe20000000000 */
[C---:B------:R-:W-:Y:S01]  /*5d30*/  LOP3.LUT R5, R0.reuse, 0xe0, RZ, 0xc0, !PT ;  /* 0x000000e000057812 */ /* 0x040fe200078ec0ff */
[----:B------:R-:W-:Y:S01]  /*5d40*/  ULEA UR51, UR46, UR51, 0x18 ;  /* 0x000000332e337291 */ /* 0x000fe2000f8ec0ff */
[----:B------:R-:W1:Y:S01]  /*5d50*/  LDC R73, c[0x0][0x370] ;  /* 0x0000dc00ff497b82 */ /* 0x000e620000000800 */
[----:B------:R-:W-:Y:S01]  /*5d60*/  LOP3.LUT R0, R0, 0x100, RZ, 0xc0, !PT ;  /* 0x0000010000007812 */ /* 0x000fe200078ec0ff */
[----:B------:R-:W-:Y:S01]  /*5d70*/  IMAD.U32 R32, R77, 0x10000, RZ ;  /* 0x000100004d207824 */ /* 0x000fe200078e00ff */
[----:B------:R-:W-:Y:S01]  /*5d80*/  LOP3.LUT R76, R5, 0x1c, R76, 0xf8, !PT ;  /* 0x0000001c054c7812 */ /* 0x000fe200078ef84c */
[----:B------:R-:W-:Y:S01]  /*5d90*/  IMAD.MOV.U32 R81, RZ, RZ, 0x8 ;  /* 0x00000008ff517424 */ /* 0x000fe200078e00ff */
[----:B------:R-:W-:Y:S01]  /*5da0*/  R2P PR, R77, 0x6 ;  /* 0x000000064d007804 */ /* 0x000fe20000000000 */
[----:B------:R-:W-:Y:S01]  /*5db0*/  IMAD.MOV.U32 R80, RZ, RZ, 0x10 ;  /* 0x00000010ff507424 */ /* 0x000fe200078e00ff */
[----:B------:R-:W-:Y:S01]  /*5dc0*/  LEA.HI R79, R2, R79, RZ, 0x6 ;  /* 0x0000004f024f7211 */ /* 0x000fe200078f30ff */
[----:B------:R-:W2:Y:S01]  /*5dd0*/  LDC R28, c[0x0][0xc0c] ;  /* 0x00030300ff1c7b82 */ /* 0x000ea20000000800 */
[----:B------:R-:W-:Y:S01]  /*5de0*/  LOP3.LUT R3, R0, 0x600, R3, 0xf8, !PT ;  /* 0x0000060000037812 */ /* 0x000fe200078ef803 */
[----:B------:R-:W-:Y:S01]  /*5df0*/  IMAD.MOV.U32 R30, RZ, RZ, RZ ;  /* 0x000000ffff1e7224 */ /* 0x000fe200078e00ff */
[----:B------:R-:W-:-:S02]  /*5e00*/  LOP3.LUT R76, R76, 0x4, R7, 0x78, !PT ;  /* 0x000000044c4c7812 */ /* 0x000fc400078e7807 */
[----:B------:R-:W-:Y:S02]  /*5e10*/  CS2R R74, SRZ ;  /* 0x00000000004a7805 */ /* 0x000fe4000001ff00 */
[----:B------:R-:W-:Y:S01]  /*5e20*/  LOP3.LUT R77, R77, 0x60, RZ, 0xc0, !PT ;  /* 0x000000604d4d7812 */ /* 0x000fe200078ec0ff */
[----:B------:R-:W3:Y:S01]  /*5e30*/  LDCU.64 UR60, c[0x0][0x348] ;  /* 0x00006900ff3c77ac */ /* 0x000ee20008000a00 */
[----:B------:R-:W4:Y:S01]  /*5e40*/  LDS R4, [UR51+0x150] ;  /* 0x00015033ff047984 */ /* 0x000f220008000800 */
[----:B------:R-:W1:Y:S01]  /*5e50*/  LDC R71, c[0x0][0xc20] ;  /* 0x00030800ff477b82 */ /* 0x000e620000000800 */
[----:B------:R-:W-:Y:S01]  /*5e60*/  LOP3.LUT R76, R3, R76, RZ, 0xfc, !PT ;  /* 0x0000004c034c7212 */ /* 0x000fe200078efcff */
[----:B------:R-:W-:Y:S01]  /*5e70*/  UMOV UR56, 0x1 ;  /* 0x0000000100387882 */ /* 0x000fe20000000000 */
[----:B------:R-:W-:Y:S01]  /*5e80*/  LOP3.LUT R32, R32, 0x600000, RZ, 0xc0, !PT ;  /* 0x0060000020207812 */ /* 0x000fe200078ec0ff */
[----:B------:R-:W1:Y:S01]  /*5e90*/  LDCU.64 UR36, c[0x0][0x988] ;  /* 0x00013100ff2477ac */ /* 0x000e620008000a00 */
[----:B------:R-:W-:-:S02]  /*5ea0*/  SEL R81, R81, 0xfffffff8, !P1 ;  /* 0xfffffff851517807 */ /* 0x000fc40004800000 */
[----:B------:R-:W-:Y:S01]  /*5eb0*/  SEL R80, R80, 0xfffffff0, !P2 ;  /* 0xfffffff050507807 */ /* 0x000fe20005000000 */
[----:B------:R-:W1:Y:S01]  /*5ec0*/  LDC R27, c[0x0][0xc30] ;  /* 0x00030c00ff1b7b82 */ /* 0x000e620000000800 */
[----:B------:R-:W-:Y:S01]  /*5ed0*/  SHF.R.S32.HI R79, RZ, 0x6, R79 ;  /* 0x00000006ff4f7819 */ /* 0x000fe2000001144f */
[----:B------:R-:W1:Y:S01]  /*5ee0*/  LDCU.64 UR38, c[0x0][0x990] ;  /* 0x00013200ff2677ac */ /* 0x000e620008000a00 */
[----:B------:R-:W-:Y:S01]  /*5ef0*/  UMOV UR58, URZ ;  /* 0x000000ff003a7c82 */ /* 0x000fe20008000000 */
[----:B------:R-:W-:-:S04]  /*5f00*/  UIADD3 UR57, UPT, UPT, UR51, 0x400, URZ ;  /* 0x0000040033397890 */ /* 0x000fc8000fffe0ff */
[----:B------:R-:W1:Y:S01]  /*5f10*/  LDC R70, c[0x0][0x388] ;  /* 0x0000e200ff467b82 */ /* 0x000e620000000800 */
[----:B------:R-:W-:Y:S01]  /*5f20*/  UMOV UR55, URZ ;  /* 0x000000ff00377c82 */ /* 0x000fe20008000000 */
[----:B------:R-:W-:-:S06]  /*5f30*/  UMOV UR54, URZ ;  /* 0x000000ff00367c82 */ /* 0x000fcc0008000000 */
[----:B------:R-:W1:Y:S08]  /*5f40*/  LDC R69, c[0x0][0x38c] ;  /* 0x0000e300ff457b82 */ /* 0x000e700000000800 */
[----:B------:R-:W1:Y:S01]  /*5f50*/  LDC.64 R64, c[0x0][0xc10] ;  /* 0x00030400ff407b82 */ /* 0x000e620000000a00 */
[C---:B----4-:R-:W-:Y:S01]  /*5f60*/  VIADD R5, R4.reuse, 0x40 ;  /* 0x0000004004057836 */ /* 0x050fe20000000000 */
[----:B------:R-:W-:-:S06]  /*5f70*/  LOP3.LUT R4, R4, 0xffff, RZ, 0xc0, !PT ;  /* 0x0000ffff04047812 */ /* 0x000fcc00078ec0ff */
[----:B------:R-:W4:Y:S01]  /*5f80*/  LDC.64 R24, c[0x0][0xc18] ;  /* 0x00030600ff187b82 */ /* 0x000f220000000a00 */
[----:B------:R-:W-:-:S05]  /*5f90*/  LOP3.LUT R5, R5, 0xffff, RZ, 0xc0, !PT ;  /* 0x0000ffff05057812 */ /* 0x000fca00078ec0ff */
[----:B------:R1:W-:Y:S02]  /*5fa0*/  STL.64 [R1], R4 ;  /* 0x0000000401007387 */ /* 0x0003e40000100a00 */
[----:B------:R-:W1:Y:S08]  /*5fb0*/  LDC.64 R22, c[0x0][0xc28] ;  /* 0x00030a00ff167b82 */ /* 0x000e700000000a00 */
[----:B------:R-:W1:Y:S08]  /*5fc0*/  LDC.64 R62, c[0x0][0x9b0] ;  /* 0x00026c00ff3e7b82 */ /* 0x000e700000000a00 */
[----:B------:R-:W1:Y:S08]  /*5fd0*/  LDC.64 R60, c[0x0][0x9a8] ;  /* 0x00026a00ff3c7b82 */ /* 0x000e700000000a00 */
[----:B--23--:R-:W1:Y:S02]  /*5fe0*/  LDC R72, c[0x0][0x374] ;  /* 0x0000dd00ff487b82 */ /* 0x00ce640000000800 */
.L_x_118:
[----:B------:R-:W-:Y:S04]  /*5ff0*/  SHF.L.U32 R3, R74, 0x1f, RZ ;  /* 0x0000001f4a037819 */ /* 0x000fe800000006ff */
[----:B------:R-:W2:Y:S02]  /*6000*/  SYNCS.PHASECHK.TRANS64.TRYWAIT P0, [UR51+0x100], R3 ;  /* 0x00010003ff0075a7 */ /* 0x000ea40008001133 */
[----:B--2---:R-:W-:Y:S05]  /*6010*/  @!P0 BRA `(.L_x_88) ;  /* 0x0000003000e48947 */ /* 0x004fea0003800000 */
.L_x_174:
[----:B------:R-:W3:Y:S01]  /*6020*/  LDS.128 R12, [UR51+0x140] ;  /* 0x00014033ff0c7984 */ /* 0x000ee20008000c00 */
[----:B------:R-:W-:Y:S01]  /*6030*/  UIADD3 UR4, UPT, UPT, UR51, 0x108, URZ ;  /* 0x0000010833047890 */ /* 0x000fe2000fffe0ff */
[----:B--2---:R-:W-:Y:S01]  /*6040*/  IMAD R0, R30, 0x4, R1 ;  /* 0x000000041e007824 */ /* 0x004fe200078e0201 */
[-C--:B------:R-:W-:Y:S02]  /*6050*/  IABS R8, R79.reuse ;  /* 0x0000004f00087213 */ /* 0x080fe40000000000 */
[----:B------:R-:W-:Y:S01]  /*6060*/  UPRMT UR4, URZ, 0x654, UR4 ;  /* 0x00000654ff047896 */ /* 0x000fe20008000004 */
[----:B-1----:R-:W-:Y:S01]  /*6070*/  IABS R4, R70 ;  /* 0x0000004600047213 */ /* 0x002fe20000000000 */
[----:B------:R-:W1:Y:S01]  /*6080*/  I2F.RP R5, R8 ;  /* 0x0000000800057306 */ /* 0x000e620000209400 */
[----:B------:R-:W-:Y:S01]  /*6090*/  @!PT LDS RZ, [RZ] ;  /* 0x00000000fffff984 */ /* 0x000fe20000000800 */
[----:B------:R-:W-:Y:S01]  /*60a0*/  @!PT LDS RZ, [RZ] ;  /* 0x00000000fffff984 */ /* 0x000fe20000000800 */
[----:B------:R-:W-:Y:S01]  /*60b0*/  @!PT LDS RZ, [RZ] ;  /* 0x00000000fffff984 */ /* 0x000fe20000000800 */
[----:B------:R-:W-:Y:S01]  /*60c0*/  @!PT LDS RZ, [RZ] ;  /* 0x00000000fffff984 */ /* 0x000fe20000000800 */
[----:B------:R2:W-:Y:S06]  /*60d0*/  MEMBAR.ALL.CTA ;  /* 0x0000000000007992 */ /* 0x0005ec0000008000 */
[----:B--2---:R-:W2:Y:S02]  /*60e0*/  FENCE.VIEW.ASYNC.S ;  /* 0x00000000000073c6 */ /* 0x004ea40000000000 */
[----:B--2---:R-:W-:Y:S06]  /*60f0*/  SYNCS.ARRIVE.TRANS64.RED.A1T0 RZ, [UR4], RZ ;  /* 0x000000ffffff79a7 */ /* 0x004fec0008100404 */
[----:B------:R2:W5:Y:S01]  /*6100*/  LDL R17, [R0] ;  /* 0x0000000000117983 */ /* 0x0005620000100800 */
[----:B---3--:R-:W-:Y:S01]  /*6110*/  LOP3.LUT P5, RZ, R14, 0x1, RZ, 0xc0, !PT ;  /* 0x000000010eff7812 */ /* 0x008fe200078ac0ff */
[----:B-1----:R-:W1:Y:S03]  /*6120*/  MUFU.RCP R2, R5 ;  /* 0x0000000500027308 */ /* 0x002e660000001000 */
[----:B------:R-:W-:Y:S07]  /*6130*/  P2R R82, PR, RZ, 0x20 ;  /* 0x00000020ff527803 */ /* 0x000fee0000000000 */
[----:B------:R-:W3:Y:S02]  /*6140*/  I2F.RP R5, R4 ;  /* 0x0000000400057306 */ /* 0x000ee40000209400 */
[----:B------:R-:W-:Y:S02]  /*6150*/  @P5 MOV R31, R12 ;  /* 0x0000000c001f5202 */ /* 0x000fe40000000f00 */
[----:B------:R-:W-:Y:S01]  /*6160*/  @P5 LOP3.LUT R29, R13, 0xffff, RZ, 0xc0, !PT ;  /* 0x0000ffff0d1d5812 */ /* 0x000fe200078ec0ff */
[----:B-1----:R-:W-:Y:S01]  /*6170*/  VIADD R10, R2, 0xffffffe ;  /* 0x0ffffffe020a7836 */ /* 0x002fe20000000000 */
[----:B------:R-:W-:Y:S04]  /*6180*/  IABS R2, R79 ;  /* 0x0000004f00027213 */ /* 0x000fe80000000000 */
[----:B------:R-:W1:Y:S01]  /*6190*/  F2I.FTZ.U32.TRUNC.NTZ R11, R10 ;  /* 0x0000000a000b7305 */ /* 0x000e62000021f000 */
[----:B------:R-:W-:Y:S09]  /*61a0*/  IADD3 R2, PT, PT, RZ, -R2, RZ ;  /* 0x80000002ff027210 */ /* 0x000ff20007ffe0ff */
[----:B---3--:R-:W3:Y:S01]  /*61b0*/  MUFU.RCP R5, R5 ;  /* 0x0000000500057308 */ /* 0x008ee20000001000 */
[--C-:B-1----:R-:W-:Y:S02]  /*61c0*/  IMAD.MOV R3, RZ, RZ, -R11.reuse ;  /* 0x000000ffff037224 */ /* 0x102fe400078e0a0b */
[----:B------:R-:W-:Y:S02]  /*61d0*/  IMAD.MOV.U32 R10, RZ, RZ, RZ ;  /* 0x000000ffff0a7224 */ /* 0x000fe400078e00ff */
[----:B------:R-:W-:Y:S01]  /*61e0*/  IMAD R6, R3, R8, RZ ;  /* 0x0000000803067224 */ /* 0x000fe200078e02ff */
[----:B------:R-:W-:Y:S03]  /*61f0*/  IABS R3, R16 ;  /* 0x0000001000037213 */ /* 0x000fe60000000000 */
[----:B------:R-:W-:Y:S04]  /*6200*/  IMAD.HI.U32 R6, R11, R6, R10 ;  /* 0x000000060b067227 */ /* 0x000fe800078e000a */
[----:B---3--:R-:W-:Y:S02]  /*6210*/  VIADD R9, R5, 0xffffffe ;  /* 0x0ffffffe05097836 */ /* 0x008fe40000000000 */
[----:B------:R-:W-:Y:S04]  /*6220*/  IMAD.HI.U32 R11, R6, R3, RZ ;  /* 0x00000003060b7227 */ /* 0x000fe800078e00ff */
[----:B------:R-:W-:Y:S01]  /*6230*/  IMAD R3, R11, R2, R3 ;  /* 0x000000020b037224 */ /* 0x000fe200078e0203 */
[----:B------:R-:W1:Y:S01]  /*6240*/  F2I.FTZ.U32.TRUNC.NTZ R9, R9 ;  /* 0x0000000900097305 */ /* 0x000e62000021f000 */
[----:B------:R-:W-:Y:S03]  /*6250*/  LOP3.LUT R2, R16, R79, RZ, 0x3c, !PT ;  /* 0x0000004f10027212 */ /* 0x000fe600078e3cff */
[----:B------:R-:W-:Y:S02]  /*6260*/  ISETP.GT.U32.AND P0, PT, R8, R3, PT ;  /* 0x000000030800720c */ /* 0x000fe40003f04070 */
[----:B------:R-:W-:Y:S01]  /*6270*/  ISETP.GE.AND P1, PT, R2, RZ, PT ;  /* 0x000000ff0200720c */ /* 0x000fe20003f26270 */
[--C-:B-1----:R-:W-:Y:S10]  /*6280*/  IMAD.MOV R2, RZ, RZ, -R9.reuse ;  /* 0x000000ffff027224 */ /* 0x102ff400078e0a09 */
[----:B------:R-:W-:Y:S02]  /*6290*/  @!P0 IMAD.IADD R3, R3, 0x1, -R8 ;  /* 0x0000000103038824 */ /* 0x000fe400078e0a08 */
[----:B------:R-:W-:Y:S01]  /*62a0*/  @!P0 VIADD R11, R11, 0x1 ;  /* 0x000000010b0b8836 */ /* 0x000fe20000000000 */
[----:B------:R-:W-:Y:S01]  /*62b0*/  ISETP.NE.AND P0, PT, R79, RZ, PT ;  /* 0x000000ff4f00720c */ /* 0x000fe20003f05270 */
[----:B------:R-:W-:Y:S01]  /*62c0*/  IMAD R5, R2, R4, RZ ;  /* 0x0000000402057224 */ /* 0x000fe200078e02ff */
[----:B------:R-:W-:Y:S01]  /*62d0*/  ISETP.GE.U32.AND P2, PT, R3, R8, PT ;  /* 0x000000080300720c */ /* 0x000fe20003f46070 */
[----:B------:R-:W-:Y:S01]  /*62e0*/  IMAD.MOV.U32 R8, RZ, RZ, RZ ;  /* 0x000000ffff087224 */ /* 0x000fe200078e00ff */
[----:B------:R-:W-:Y:S03]  /*62f0*/  IABS R2, R69 ;  /* 0x0000004500027213 */ /* 0x000fe60000000000 */
[----:B------:R-:W-:Y:S01]  /*6300*/  IMAD.HI.U32 R5, R9, R5, R8 ;  /* 0x0000000509057227 */ /* 0x000fe200078e0008 */
[----:B------:R-:W1:Y:S07]  /*6310*/  I2F.RP R3, R2 ;  /* 0x0000000200037306 */ /* 0x000e6e0000209400 */
[----:B------:R-:W-:Y:S05]  /*6320*/  @P2 IADD3 R11, PT, PT, R11, 0x1, RZ ;  /* 0x000000010b0b2810 */ /* 0x000fea0007ffe0ff */
[----:B------:R-:W-:Y:S01]  /*6330*/  @!P1 IMAD.MOV R11, RZ, RZ, -R11 ;  /* 0x000000ffff0b9224 */ /* 0x000fe200078e0a0b */
[----:B------:R-:W-:Y:S01]  /*6340*/  @!P0 LOP3.LUT R11, RZ, R79, RZ, 0x33, !PT ;  /* 0x0000004fff0b8212 */ /* 0x000fe200078e33ff */
[----:B-1----:R-:W1:Y:S03]  /*6350*/  MUFU.RCP R3, R3 ;  /* 0x0000000300037308 */ /* 0x002e660000001000 */
[----:B------:R-:W-:Y:S05]  /*6360*/  IABS R6, R11 ;  /* 0x0000000b00067213 */ /* 0x000fea0000000000 */
[----:B------:R-:W-:Y:S05]  /*6370*/  IMAD.HI.U32 R10, R5, R6, RZ ;  /* 0x00000006050a7227 */ /* 0x000fea00078e00ff */
[----:B------:R-:W-:Y:S05]  /*6380*/  IADD3 R5, PT, PT, -R10, RZ, RZ ;  /* 0x000000ff0a057210 */ /* 0x000fea0007ffe1ff */
[C---:B------:R-:W-:Y:S02]  /*6390*/  IMAD R6, R4.reuse, R5, R6 ;  /* 0x0000000504067224 */ /* 0x040fe400078e0206 */
[----:B-1----:R-:W-:Y:S03]  /*63a0*/  VIADD R7, R3, 0xffffffe ;  /* 0x0ffffffe03077836 */ /* 0x002fe60000000000 */
[----:B------:R-:W-:Y:S03]  /*63b0*/  ISETP.GT.U32.AND P0, PT, R4, R6, PT ;  /* 0x000000060400720c */ /* 0x000fe60003f04070 */
[----:B------:R-:W1:Y:S10]  /*63c0*/  F2I.FTZ.U32.TRUNC.NTZ R7, R7 ;  /* 0x0000000700077305 */ /* 0x000e74000021f000 */
[----:B------:R-:W-:Y:S02]  /*63d0*/  @!P0 IMAD.IADD R6, R6, 0x1, -R4 ;  /* 0x0000000106068824 */ /* 0x000fe400078e0a04 */
[----:B------:R-:W-:Y:S01]  /*63e0*/  @!P0 VIADD R10, R10, 0x1 ;  /* 0x000000010a0a8836 */ /* 0x000fe20000000000 */
[----:B------:R-:W-:Y:S02]  /*63f0*/  ISETP.NE.AND P0, PT, R70, RZ, PT ;  /* 0x000000ff4600720c */ /* 0x000fe40003f05270 */
[----:B------:R-:W-:Y:S01]  /*6400*/  ISETP.GE.U32.AND P2, PT, R6, R4, PT ;  /* 0x000000040600720c */ /* 0x000fe20003f46070 */
[--C-:B-1----:R-:W-:Y:S01]  /*6410*/  IMAD.MOV R3, RZ, RZ, -R7.reuse ;  /* 0x000000ffff037224 */ /* 0x102fe200078e0a07 */
[----:B------:R-:W-:Y:S01]  /*6420*/  LOP3.LUT R4, R11, R70, RZ, 0x3c, !PT ;  /* 0x000000460b047212 */ /* 0x000fe200078e3cff */
[----:B------:R-:W-:Y:S03]  /*6430*/  IMAD.MOV.U32 R6, RZ, RZ, RZ ;  /* 0x000000ffff067224 */ /* 0x000fe600078e00ff */
[----:B------:R-:W-:Y:S01]  /*6440*/  ISETP.GE.AND P1, PT, R4, RZ, PT ;  /* 0x000000ff0400720c */ /* 0x000fe20003f26270 */
[----:B------:R-:W-:Y:S04]  /*6450*/  IMAD R4, R3, R2, RZ ;  /* 0x0000000203047224 */ /* 0x000fe800078e02ff */
[----:B------:R-:W-:Y:S03]  /*6460*/  IMAD.HI.U32 R7, R7, R4, R6 ;  /* 0x0000000407077227 */ /* 0x000fe600078e0006 */
[----:B------:R-:W-:Y:S05]  /*6470*/  @P2 IADD3 R10, PT, PT, R10, 0x1, RZ ;  /* 0x000000010a0a2810 */ /* 0x000fea0007ffe0ff */
[----:B------:R-:W-:Y:S01]  /*6480*/  @!P1 IMAD.MOV R10, RZ, RZ, -R10 ;  /* 0x000000ffff0a9224 */ /* 0x000fe200078e0a0a */
[----:B------:R-:W-:Y:S02]  /*6490*/  @!P0 LOP3.LUT R10, RZ, R70, RZ, 0x33, !PT ;  /* 0x00000046ff0a8212 */ /* 0x000fe400078e33ff */
[----:B------:R-:W-:Y:S02]  /*64a0*/  ISETP.GE.AND P0, PT, R26, 0x1, PT ;  /* 0x000000011a00780c */ /* 0x000fe40003f06270 */
[----:B------:R-:W-:Y:S02]  /*64b0*/  IABS R3, R10 ;  /* 0x0000000a00037213 */ /* 0x000fe40000000000 */
[----:B------:R-:W-:Y:S03]  /*64c0*/  LOP3.LUT R18, R10, R69, RZ, 0x3c, !PT ;  /* 0x000000450a127212 */ /* 0x000fe600078e3cff */
[----:B------:R-:W-:Y:S05]  /*64d0*/  IMAD.HI.U32 R20, R7, R3, RZ ;  /* 0x0000000307147227 */ /* 0x000fea00078e00ff */
[----:B------:R-:W-:Y:S05]  /*64e0*/  IADD3 R4, PT, PT, -R20, RZ, RZ ;  /* 0x000000ff14047210 */ /* 0x000fea0007ffe1ff */
[C---:B------:R-:W-:Y:S05]  /*64f0*/  IMAD R3, R2.reuse, R4, R3 ;  /* 0x0000000402037224 */ /* 0x040fea00078e0203 */
[----:B------:R-:W-:Y:S11]  /*6500*/  ISETP.GT.U32.AND P3, PT, R2, R3, PT ;  /* 0x000000030200720c */ /* 0x000ff60003f64070 */
[----:B------:R-:W-:Y:S02]  /*6510*/  @!UPT UIADD3 URZ, UPT, UPT, URZ, URZ, URZ ;  /* 0x000000fffffff290 */ /* 0x000fe4000fffe0ff */
[----:B------:R-:W-:Y:S05]  /*6520*/  @!P3 IMAD.IADD R3, R3, 0x1, -R2 ;  /* 0x000000010303b824 */ /* 0x000fea00078e0a02 */
[----:B------:R-:W-:Y:S01]  /*6530*/  ISETP.GE.U32.AND P2, PT, R3, R2, PT ;  /* 0x000000020300720c */ /* 0x000fe20003f46070 */
[----:B------:R-:W-:Y:S01]  /*6540*/  @!UPT UIADD3 URZ, UPT, UPT, URZ, URZ, URZ ;  /* 0x000000fffffff290 */ /* 0x000fe2000fffe0ff */
[----:B--2---:R-:W-:Y:S11]  /*6550*/  @!P0 BRA `(.L_x_89) ;  /* 0x0000000000a48947 */ /* 0x004ff60003800000 */
[----:B----4-:R-:W-:Y:S01]  /*6560*/  IMAD.HI.U32 R36, R72, R25, RZ ;  /* 0x0000001948247227 */ /* 0x010fe200078e00ff */
        /* <DEDUP_REMOVED lines=9> */
[----:B------:R-:W-:Y:S03]  /*6600*/  SEL R7, R73, R34, !P4 ;  /* 0x0000002249077207 */ /* 0x000fe60006000000 */
[-C--:B------:R-:W-:Y:S01]  /*6610*/  IMAD.HI.U32 R34, R3, R22.reuse, RZ ;  /* 0x0000001603227227 */ /* 0x080fe200078e00ff */
[----:B------:R-:W-:Y:S03]  /*6620*/  SHF.R.U32.HI R38, RZ, R65, R38 ;  /* 0x00000041ff267219 */ /* 0x000fe60000011626 */
[----:B------:R-:W-:Y:S01]  /*6630*/  IMAD.HI.U32 R36, R7, R22, RZ ;  /* 0x0000001607247227 */ /* 0x000fe200078e00ff */
[----:B------:R-:W-:Y:S02]  /*6640*/  @P1 SHF.R.U32.HI R3, RZ, R23, R34 ;  /* 0x00000017ff031219 */ /* 0x000fe40000011622 */
[----:B------:R-:W-:Y:S02]  /*6650*/  SHF.R.U32.HI R34, RZ, R71, R40 ;  /* 0x00000047ff227219 */ /* 0x000fe40000011628 */
[----:B------:R-:W-:Y:S01]  /*6660*/  @P1 SHF.R.U32.HI R7, RZ, R23, R36 ;  /* 0x00000017ff071219 */ /* 0x000fe20000011624 */
[C---:B------:R-:W-:Y:S01]  /*6670*/  IMAD R2, R26.reuse, R3, RZ ;  /* 0x000000031a027224 */ /* 0x040fe200078e02ff */
[----:B------:R-:W-:Y:S02]  /*6680*/  SEL R5, R29, R34, !P0 ;  /* 0x000000221d057207 */ /* 0x000fe40004000000 */
[----:B------:R-:W-:Y:S01]  /*6690*/  SEL R3, R31, R38, !P4 ;  /* 0x000000261f037207 */ /* 0x000fe20006000000 */
[----:B------:R-:W-:Y:S01]  /*66a0*/  IMAD R4, R26, R7, RZ ;  /* 0x000000071a047224 */ /* 0x000fe200078e02ff */
[C---:B------:R-:W-:Y:S01]  /*66b0*/  ISETP.GE.AND P0, PT, R5.reuse, R2, PT ;  /* 0x000000020500720c */ /* 0x040fe20003f06270 */
[----:B------:R-:W-:Y:S03]  /*66c0*/  IMAD.HI.U32 R6, R5, R22, RZ ;  /* 0x0000001605067227 */ /* 0x000fe600078e00ff */
[----:B------:R-:W-:Y:S01]  /*66d0*/  ISETP.GE.OR P0, PT, R3, R4, P0 ;  /* 0x000000040300720c */ /* 0x000fe20000706670 */
[----:B------:R-:W-:Y:S01]  /*66e0*/  IMAD.MOV R4, RZ, RZ, -R3 ;  /* 0x000000ffff047224 */ /* 0x000fe200078e0a03 */
[-C--:B------:R-:W-:Y:S03]  /*66f0*/  SHF.R.U32.HI R6, RZ, R23.reuse, R6 ;  /* 0x00000017ff067219 */ /* 0x080fe60000011606 */
[----:B------:R-:W-:Y:S01]  /*6700*/  IMAD R31, R28, R4, R31 ;  /* 0x000000041c1f7224 */ /* 0x000fe200078e021f */
[----:B------:R-:W-:Y:S05]  /*6710*/  SEL R9, R5, R6, !P1 ;  /* 0x0000000605097207 */ /* 0x000fea0004800000 */
[----:B------:R-:W-:Y:S02]  /*6720*/  IMAD.MOV R6, RZ, RZ, -R9 ;  /* 0x000000ffff067224 */ /* 0x000fe400078e0a09 */
[C---:B------:R-:W-:Y:S04]  /*6730*/  @!P0 IMAD.HI.U32 R2, R3.reuse, R22, RZ ;  /* 0x0000001603028227 */ /* 0x040fe800078e00ff */
[----:B------:R-:W-:Y:S01]  /*6740*/  IMAD R6, R26, R6, R5 ;  /* 0x000000061a067224 */ /* 0x000fe200078e0205 */
[----:B------:R-:W-:Y:S04]  /*6750*/  @!P0 SHF.R.U32.HI R2, RZ, R23, R2 ;  /* 0x00000017ff028219 */ /* 0x000fe80000011602 */
[----:B------:R-:W-:Y:S02]  /*6760*/  @!P0 SEL R0, R3, R2, !P1 ;  /* 0x0000000203008207 */ /* 0x000fe40004800000 */
[----:B------:R-:W-:Y:S02]  /*6770*/  IADD3 R2, PT, PT, -R5, RZ, RZ ;  /* 0x000000ff05027210 */ /* 0x000fe40007ffe1ff */
[----:B------:R-:W-:Y:S01]  /*6780*/  @!P0 IADD3 R8, PT, PT, R9, -R0, RZ ;  /* 0x8000000009088210 */ /* 0x000fe20007ffe0ff */
[----:B------:R-:W-:Y:S02]  /*6790*/  @!P0 IMAD R0, R7, R6, R0 ;  /* 0x0000000607008224 */ /* 0x000fe400078e0200 */
[----:B------:R-:W-:Y:S02]  /*67a0*/  IMAD R29, R24, R2, R29 ;  /* 0x00000002181d7224 */ /* 0x000fe400078e021d */
[----:B------:R-:W-:Y:S02]  /*67b0*/  @!P0 IMAD R5, R8, R26, R3 ;  /* 0x0000001a08058224 */ /* 0x000fe400078e0203 */
[----:B------:R-:W-:Y:S04]  /*67c0*/  @!P0 IMAD.MOV.U32 R3, RZ, RZ, R0 ;  /* 0x000000ffff038224 */ /* 0x000fe800078e0000 */
[----:B------:R-:W-:Y:S02]  /*67d0*/  IMAD R31, R3, R28, R31 ;  /* 0x0000001c031f7224 */ /* 0x000fe400078e021f */
[----:B------:R-:W-:Y:S07]  /*67e0*/  IMAD R29, R5, R24, R29 ;  /* 0x00000018051d7224 */ /* 0x000fee00078e021d */
.L_x_89:
[----:B------:R-:W-:Y:S01]  /*67f0*/  ISETP.NE.AND P0, PT, R27, 0x1, PT ;  /* 0x000000011b00780c */ /* 0x000fe20003f05270 */
[----:B------:R-:W1:Y:S01]  /*6800*/  LDC.64 R6, c[0x0][0xc10] ;  /* 0x00030400ff067b82 */ /* 0x000e620000000a00 */
[----:B------:R-:W-:Y:S01]  /*6810*/  R2UR UR4, R18 ;  /* 0x00000000120472ca */ /* 0x000fe200000e0000 */
[----:B------:R-:W-:Y:S01]  /*6820*/  @!P3 VIADD R20, R20, 0x1 ;  /* 0x000000011414b836 */ /* 0x000fe20000000000 */
[----:B------:R-:W-:Y:S01]  /*6830*/  ISETP.NE.AND P1, PT, R69, RZ, PT ;  /* 0x000000ff4500720c */ /* 0x000fe20003f25270 */
[----:B------:R-:W-:Y:S01]  /*6840*/  IMAD.MOV R8, RZ, RZ, -R11 ;  /* 0x000000ffff087224 */ /* 0x000fe200078e0a0b */
[----:B------:R-:W-:Y:S03]  /*6850*/  @P5 SHF.R.U32.HI R12, RZ, 0x10, R13 ;  /* 0x00000010ff0c5819 */ /* 0x000fe6000001160d */
[----:B------:R-:W2:Y:S01]  /*6860*/  LDC.64 R4, c[0x0][0xc18] ;  /* 0x00030600ff047b82 */ /* 0x000ea20000000a00 */
[----:B------:R-:W-:Y:S01]  /*6870*/  R2UR UR42, R19 ;  /* 0x00000000132a72ca */ /* 0x000fe200000e0000 */
[----:B------:R-:W-:Y:S01]  /*6880*/  @P2 VIADD R20, R20, 0x1 ;  /* 0x0000000114142836 */ /* 0x000fe20000000000 */
[----:B------:R-:W-:Y:S01]  /*6890*/  R2UR UR43, R11 ;  /* 0x000000000b2b72ca */ /* 0x000fe200000e0000 */
[----:B------:R-:W-:Y:S01]  /*68a0*/  IMAD R16, R79, R8, R16 ;  /* 0x000000084f107224 */ /* 0x000fe200078e0210 */
[----:B------:R-:W-:Y:S03]  /*68b0*/  R2UR UR44, R10 ;  /* 0x000000000a2c72ca */ /* 0x000fe600000e0000 */
[----:B------:R-:W3:Y:S01]  /*68c0*/  @!P0 LDC R0, c[0x0][0xc20] ;  /* 0x00030800ff008b82 */ /* 0x000ee20000000800 */
[----:B------:R-:W-:Y:S01]  /*68d0*/  R2UR UR45, R20 ;  /* 0x00000000142d72ca */ /* 0x000fe200000e0000 */
[----:B------:R-:W-:Y:S01]  /*68e0*/  UISETP.GE.AND UP1, UPT, UR4, URZ, UPT ;  /* 0x000000ff0400728c */ /* 0x000fe2000bf26270 */
[C---:B------:R-:W-:Y:S05]  /*68f0*/  R2UR UR4, R69.reuse ;  /* 0x00000000450472ca */ /* 0x040fea00000e0000 */
[----:B------:R-:W4:Y:S01]  /*6900*/  @!P0 LDC R2, c[0x0][0xc0c] ;  /* 0x00030300ff028b82 */ /* 0x000f220000000800 */
[----:B------:R-:W-:Y:S01]  /*6910*/  R2UR UR52, R16 ;  /* 0x00000000103472ca */ /* 0x000fe200000e0000 */
[----:B------:R-:W-:Y:S01]  /*6920*/  VOTEU.ALL UP0, P1 ;  /* 0x0000000000ff7886 */ /* 0x000fe20000800000 */
[----:B------:R-:W-:Y:S01]  /*6930*/  R2UR UR7, R70 ;  /* 0x00000000460772ca */ /* 0x000fe200000e0000 */
[----:B------:R-:W-:Y:S01]  /*6940*/  IMAD.MOV R8, RZ, RZ, -R10 ;  /* 0x000000ffff087224 */ /* 0x000fe200078e0a0a */
[----:B------:R-:W-:Y:S01]  /*6950*/  R2UR UR5, R69 ;  /* 0x00000000450572ca */ /* 0x000fe200000e0000 */
[----:B------:R-:W-:Y:S01]  /*6960*/  USHF.L.U32 UR42, UR42, 0x6, URZ ;  /* 0x000000062a2a7899 */ /* 0x000fe200080006ff */
[----:B------:R-:W-:Y:S01]  /*6970*/  @P5 R2UR UR53, R12 ;  /* 0x000000000c3552ca */ /* 0x000fe200000e0000 */
[----:B-1----:R-:W-:Y:S01]  /*6980*/  @!P0 IMAD.HI.U32 R6, R31, R6, RZ ;  /* 0x000000061f068227 */ /* 0x002fe200078e00ff */
[----:B------:R-:W-:Y:S01]  /*6990*/  R2UR UR6, R8 ;  /* 0x00000000080672ca */ /* 0x000fe200000e0000 */
[----:B------:R-:W-:Y:S02]  /*69a0*/  @!UP1 UIADD3 UR45, UPT, UPT, -UR45, URZ, URZ ;  /* 0x000000ff2d2d9290 */ /* 0x000fe4000fffe1ff */
[----:B------:R-:W-:Y:S01]  /*69b0*/  @!UP0 ULOP3.LUT UR45, URZ, UR4, URZ, 0x33, !UPT ;  /* 0x00000004ff2d8292 */ /* 0x000fe2000f8e33ff */
[----:B------:R-:W-:Y:S01]  /*69c0*/  @!P0 SHF.R.U32.HI R6, RZ, R7, R6 ;  /* 0x00000007ff068219 */ /* 0x000fe20000011606 */
[C---:B--2---:R-:W-:Y:S01]  /*69d0*/  @!P0 IMAD.HI.U32 R3, R29.reuse, R5, RZ ;  /* 0x000000051d038227 */ /* 0x044fe200078e00ff */
[----:B------:R-:W-:Y:S01]  /*69e0*/  @!P0 ISETP.NE.AND P1, PT, R4, 0x1, PT ;  /* 0x000000010400880c */ /* 0x000fe20003f25270 */
[----:B------:R-:W-:Y:S02]  /*69f0*/  ULOP3.LUT UP0, URZ, UR57, 0x3f0, URZ, 0xc0, !UPT ;  /* 0x000003f039ff7892 */ /* 0x000fe4000f80c0ff */
[----:B------:R-:W-:Y:S01]  /*6a00*/  IMAD R8, RZ, RZ, -UR45 ;  /* 0x8000002dff087e24 */ /* 0x000fe2000f8e02ff */
[----:B------:R-:W-:Y:S01]  /*6a10*/  USHF.L.U32 UR52, UR52, 0x6, URZ ;  /* 0x0000000634347899 */ /* 0x000fe200080006ff */
[----:B---3--:R-:W-:Y:S02]  /*6a20*/  @!P0 SHF.R.U32.HI R0, RZ, R0, R3 ;  /* 0x00000000ff008219 */ /* 0x008fe40000011603 */
[----:B------:R-:W-:Y:S01]  /*6a30*/  UIMAD UR43, UR7, UR6, UR43 ;  /* 0x00000006072b72a4 */ /* 0x000fe2000f8e022b */
[----:B------:R-:W-:Y:S02]  /*6a40*/  R2UR UR4, R8 ;  /* 0x00000000080472ca */ /* 0x000fe400000e0000 */
[----:B----4-:R-:W-:Y:S02]  /*6a50*/  @!P0 ISETP.NE.AND P2, PT, R2, 0x1, PT ;  /* 0x000000010200880c */ /* 0x010fe40003f45270 */
[----:B------:R-:W-:Y:S02]  /*6a60*/  @!P0 SEL R3, R29, R0, !P1 ;  /* 0x000000001d038207 */ /* 0x000fe40004800000 */
[----:B------:R-:W-:Y:S05]  /*6a70*/  @!P0 SEL R6, R31, R6, !P2 ;  /* 0x000000061f068207 */ /* 0x000fea0005000000 */
[----:B------:R-:W-:Y:S02]  /*6a80*/  @!P0 IMAD.IADD R0, R3, 0x1, -R6 ;  /* 0x0000000103008824 */ /* 0x000fe400078e0a06 */
[----:B------:R-:W-:Y:S01]  /*6a90*/  @!P0 IMAD.IADD R3, R6, 0x1, -R3 ;  /* 0x0000000106038824 */ /* 0x000fe200078e0a03 */
[----:B------:R-:W-:Y:S01]  /*6aa0*/  UIMAD UR44, UR5, UR4, UR44 ;  /* 0x00000004052c72a4 */ /* 0x000fe2000f8e022c */
[----:B------:R-:W-:Y:S02]  /*6ab0*/  @!P0 IMAD R31, R0, R2, R31 ;  /* 0x00000002001f8224 */ /* 0x000fe400078e021f */
[----:B------:R-:W-:Y:S01]  /*6ac0*/  @!P0 IMAD R29, R3, R4, R29 ;  /* 0x00000004031d8224 */ /* 0x000fe200078e021d */
[----:B------:R-:W-:Y:S08]  /*6ad0*/  BRA.U !UP0, `(.L_x_90) ;  /* 0x00000001087c7547 */ /* 0x000ff0000b800000 */
[----:B------:R-:W1:Y:S01]  /*6ae0*/  LDCU.64 UR8, c[0x4][0x80] ;  /* 0x01001000ff0877ac */ /* 0x000e620008000a00 */
[----:B------:R-:W-:Y:S01]  /*6af0*/  MOV R2, 0x0 ;  /* 0x0000000000027802 */ /* 0x000fe20000000f00 */
[----:B------:R-:W-:Y:S02]  /*6b00*/  HFMA2 R12, -RZ, RZ, 0, 5.9604644775390625e-08 ;  /* 0x00000001ff0c7431 */ /* 0x000fe400000001ff */
[----:B------:R-:W-:Y:S01]  /*6b10*/  IMAD.MOV.U32 R8, RZ, RZ, 0x70 ;  /* 0x00000070ff087424 */ /* 0x000fe200078e00ff */
[----:B------:R2:W3:Y:S01]  /*6b20*/  LDC.64 R14, c[0x4][R2] ;  /* 0x01000000020e7b82 */ /* 0x0004e20000000a00 */
[----:B------:R-:W4:Y:S01]  /*6b30*/  LDCU.64 UR6, c[0x4][0x88] ;  /* 0x01001100ff0677ac */ /* 0x000f220008000a00 */
[----:B------:R-:W-:Y:S01]  /*6b40*/  IMAD.MOV.U32 R13, RZ, RZ, RZ ;  /* 0x000000ffff0d7224 */ /* 0x000fe200078e00ff */
[----:B------:R-:W2:Y:S01]  /*6b50*/  LDCU.64 UR4, c[0x4][0x8] ;  /* 0x01000100ff0477ac */ /* 0x000ea20008000a00 */
[----:B-1----:R-:W-:Y:S01]  /*6b60*/  MOV R5, UR9 ;  /* 0x0000000900057c02 */ /* 0x002fe20008000f00 */
[----:B------:R-:W-:Y:S01]  /*6b70*/  IMAD.U32 R4, RZ, RZ, UR8 ;  /* 0x00000008ff047e24 */ /* 0x000fe2000f8e00ff */
[----:B----4-:R-:W-:Y:S01]  /*6b80*/  MOV R7, UR7 ;  /* 0x0000000700077c02 */ /* 0x010fe20008000f00 */
[----:B------:R-:W-:Y:S01]  /*6b90*/  IMAD.U32 R6, RZ, RZ, UR6 ;  /* 0x00000006ff067e24 */ /* 0x000fe2000f8e00ff */
[----:B--2---:R-:W-:Y:S01]  /*6ba0*/  MOV R11, UR5 ;  /* 0x00000005000b7c02 */ /* 0x004fe20008000f00 */
[----:B------:R-:W-:Y:S02]  /*6bb0*/  IMAD.U32 R10, RZ, RZ, UR4 ;  /* 0x00000004ff0a7e24 */ /* 0x000fe4000f8e00ff */
[----:B------:R-:W-:Y:S07]  /*6bc0*/  LEPC R20, `(.L_x_91) ;  /* 0x000000001014794e */ /* 0x000fee0000000000 */
[----:B---3-5:R-:W-:Y:S05]  /*6bd0*/  CALL.ABS.NOINC R14 ;  /* 0x000000000e007343 */ /* 0x028fea0003c00000 */
.L_x_91:
[----:B------:R-:W1:Y:S01]  /*6be0*/  LDCU.64 UR8, c[0x4][0x80] ;  /* 0x01001000ff0877ac */ /* 0x000e620008000a00 */
[----:B------:R-:W2:Y:S01]  /*6bf0*/  LDC.64 R2, c[0x4][R2] ;  /* 0x0100000002027b82 */ /* 0x000ea20000000a00 */
[----:B------:R-:W-:Y:S02]  /*6c00*/  HFMA2 R12, -RZ, RZ, 0, 5.9604644775390625e-08 ;  /* 0x00000001ff0c7431 */ /* 0x000fe400000001ff */
[----:B------:R-:W-:Y:S02]  /*6c10*/  IMAD.MOV.U32 R8, RZ, RZ, 0x70 ;  /* 0x00000070ff087424 */ /* 0x000fe400078e00ff */
[----:B------:R-:W-:Y:S01]  /*6c20*/  IMAD.MOV.U32 R13, RZ, RZ, RZ ;  /* 0x000000ffff0d7224 */ /* 0x000fe200078e00ff */
[----:B------:R-:W3:Y:S01]  /*6c30*/  LDCU.64 UR6, c[0x4][0x88] ;  /* 0x01001100ff0677ac */ /* 0x000ee20008000a00 */
[----:B------:R-:W4:Y:S01]  /*6c40*/  LDCU.64 UR4, c[0x4][0x8] ;  /* 0x01000100ff0477ac */ /* 0x000f220008000a00 */
[----:B-1----:R-:W-:Y:S02]  /*6c50*/  MOV R4, UR8 ;  /* 0x0000000800047c02 */ /* 0x002fe40008000f00 */
[----:B------:R-:W-:Y:S02]  /*6c60*/  MOV R5, UR9 ;  /* 0x0000000900057c02 */ /* 0x000fe40008000f00 */
[----:B---3--:R-:W-:Y:S01]  /*6c70*/  MOV R7, UR7 ;  /* 0x0000000700077c02 */ /* 0x008fe20008000f00 */
[----:B------:R-:W-:Y:S01]  /*6c80*/  IMAD.U32 R6, RZ, RZ, UR6 ;  /* 0x00000006ff067e24 */ /* 0x000fe2000f8e00ff */
[----:B----4-:R-:W-:Y:S01]  /*6c90*/  MOV R11, UR5 ;  /* 0x00000005000b7c02 */ /* 0x010fe20008000f00 */
[----:B------:R-:W-:Y:S02]  /*6ca0*/  IMAD.U32 R10, RZ, RZ, UR4 ;  /* 0x00000004ff0a7e24 */ /* 0x000fe4000f8e00ff */
[----:B------:R-:W-:Y:S07]  /*6cb0*/  LEPC R20, `(.L_x_90) ;  /* 0x000000001014794e */ /* 0x000fee0000000000 */
[----:B--2---:R-:W-:Y:S05]  /*6cc0*/  CALL.ABS.NOINC R2 ;  /* 0x0000000002007343 */ /* 0x004fea0003c00000 */
.L_x_90:
[----:B------:R-:W-:Y:S01]  /*6cd0*/  ISETP.NE.U32.AND P4, PT, R62, RZ, PT ;  /* 0x000000ff3e00720c */ /* 0x000fe20003f85070 */
[----:B------:R-:W-:Y:S01]  /*6ce0*/  UISETP.NE.AND UP2, UPT, UR50, URZ, UPT ;  /* 0x000000ff3200728c */ /* 0x000fe2000bf45270 */
[----:B------:R-:W-:Y:S01]  /*6cf0*/  ISETP.NE.U32.AND P2, PT, RZ, UR36, PT ;  /* 0x00000024ff007c0c */ /* 0x000fe2000bf45070 */
[----:B------:R-:W-:Y:S01]  /*6d00*/  UISETP.NE.U32.AND UP1, UPT, UR38, URZ, UPT ;  /* 0x000000ff2600728c */ /* 0x000fe2000bf25070 */
[----:B------:R-:W-:Y:S01]  /*6d10*/  ISETP.NE.AND.EX P4, PT, R63, RZ, PT, P4 ;  /* 0x000000ff3f00720c */ /* 0x000fe20003f85340 */
[----:B------:R-:W-:Y:S01]  /*6d20*/  UPLOP3.LUT UP0, UPT, UPT, UPT, UPT, 0x40, 0x4 ;  /* 0x000000000004789c */ /* 0x000fe20003f0e870 */
[----:B------:R-:W-:Y:S01]  /*6d30*/  ISETP.NE.AND.EX P2, PT, RZ, UR37, PT, P2 ;  /* 0x00000025ff007c0c */ /* 0x000fe2000bf45320 */
[----:B------:R-:W-:Y:S01]  /*6d40*/  UISETP.NE.AND.EX UP1, UPT, UR39, URZ, UPT, UP1 ;  /* 0x000000ff2700728c */ /* 0x000fe2000bf25310 */
[----:B------:R-:W-:Y:S04]  /*6d50*/  PLOP3.LUT P1, PT, PT, PT, UP2, 0x80, 0x8 ;  /* 0x000000000008781c */ /* 0x000fe80003f2f028 */
[----:B------:R-:W-:Y:S06]  /*6d60*/  @UP2 UPLOP3.LUT UP0, UPT, UPT, UPT, UP1, 0x80, 0x8 ;  /* 0x000000000008289c */ /* 0x000fec0003f0f010 */
[----:B------:R-:W-:Y:S01]  /*6d70*/  PLOP3.LUT P0, PT, PT, PT, UP0, 0x80, 0x8 ;  /* 0x000000000008781c */ /* 0x000fe20003f0f008 */
[----:B------:R-:W-:Y:S01]  /*6d80*/  @!UPT UIADD3 URZ, UPT, UPT, URZ, URZ, URZ ;  /* 0x000000fffffff290 */ /* 0x000fe2000fffe0ff */
[----:B------:R-:W-:Y:S11]  /*6d90*/  BRA.U !UP1, `(.L_x_92) ;  /* 0x0000000109387547 */ /* 0x000ff6000b800000 */
[----:B------:R-:W-:Y:S01]  /*6da0*/  UISETP.NE.U32.AND UP0, UPT, UR36, URZ, UPT ;  /* 0x000000ff2400728c */ /* 0x000fe2000bf05070 */
[----:B------:R-:W-:Y:S02]  /*6db0*/  HFMA2 R0, -RZ, RZ, 0, 5.9604644775390625e-08 ;  /* 0x00000001ff007431 */ /* 0x000fe400000001ff */
[----:B------:R-:W-:Y:S01]  /*6dc0*/  IMAD.MOV.U32 R67, RZ, RZ, 0x1 ;  /* 0x00000001ff437424 */ /* 0x000fe200078e00ff */
[----:B------:R-:W-:Y:S06]  /*6dd0*/  UISETP.NE.AND.EX UP0, UPT, UR37, URZ, UPT, UP0 ;  /* 0x000000ff2500728c */ /* 0x000fec000bf05300 */
[----:B------:R-:W-:Y:S05]  /*6de0*/  PLOP3.LUT P3, PT, PT, PT, UP0, 0x80, 0x8 ;  /* 0x000000000008781c */ /* 0x000fea0003f6f008 */
[----:B------:R-:W1:Y:S01]  /*6df0*/  @UP0 LDCU.64 UR6, c[0x0][0x988] ;  /* 0x00013100ff0607ac */ /* 0x000e620008000a00 */
[----:B------:R-:W-:Y:S07]  /*6e00*/  @UP0 UIMAD UR4, UR47, UR38, URZ ;  /* 0x000000262f0402a4 */ /* 0x000fee000f8e02ff */
[----:B------:R-:W-:Y:S01]  /*6e10*/  @!P3 PRMT R67, R0, 0x7610, R67 ;  /* 0x000076100043b816 */ /* 0x000fe20000000043 */
[----:B-1----:R-:W-:Y:S03]  /*6e20*/  @UP0 UIMAD.WIDE UR6, UR4, 0x4, UR6 ;  /* 0x00000004040608a5 */ /* 0x002fe6000f8e0206 */
[----:B------:R-:W1:Y:S03]  /*6e30*/  @!UP0 LDCU UR4, c[0x0][0x980] ;  /* 0x00013000ff0487ac */ /* 0x000e660008000800 */
[----:B------:R-:W-:Y:S01]  /*6e40*/  IMAD.U32 R2, RZ, RZ, UR6 ;  /* 0x00000006ff027e24 */ /* 0x000fe2000f8e00ff */
[----:B------:R-:W-:Y:S05]  /*6e50*/  MOV R3, UR7 ;  /* 0x0000000700037c02 */ /* 0x000fea0008000f00 */
[----:B-----5:R2:W5:Y:S02]  /*6e60*/  @P3 LDG.E R35, desc[UR48][R2.64] ;  /* 0x0000003002233981 */ /* 0x020564000c1e1900 */
[----:B-12---:R-:W-:Y:S02]  /*6e70*/  @!P3 IMAD.U32 R35, RZ, RZ, UR4 ;  /* 0x00000004ff23be24 */ /* 0x006fe4000f8e00ff */
.L_x_92:
[----:B------:R-:W-:Y:S05]  /*6e80*/  @!P4 BRA `(.L_x_93) ;  /* 0x000000000020c947 */ /* 0x000fea0003800000 */
[----:B------:R-:W-:Y:S04]  /*6e90*/  ISETP.NE.U32.AND P3, PT, R60, RZ, PT ;  /* 0x000000ff3c00720c */ /* 0x000fe80003f65070 */
[----:B------:R-:W-:Y:S11]  /*6ea0*/  ISETP.NE.AND.EX P3, PT, R61, RZ, PT, P3 ;  /* 0x000000ff3d00720c */ /* 0x000ff60003f65330 */
[----:B------:R-:W-:Y:S02]  /*6eb0*/  @!UPT UIADD3 URZ, UPT, UPT, URZ, URZ, URZ ;  /* 0x000000fffffff290 */ /* 0x000fe4000fffe0ff */
[----:B------:R-:W1:Y:S01]  /*6ec0*/  @P3 LDC.64 R2, c[0x0][0x9a8] ;  /* 0x00026a00ff023b82 */ /* 0x000e620000000a00 */
[----:B------:R-:W-:Y:S04]  /*6ed0*/  @P3 IMAD R0, R62, UR47, RZ ;  /* 0x0000002f3e003c24 */ /* 0x000fe8000f8e02ff */
[----:B-1----:R-:W-:Y:S05]  /*6ee0*/  @P3 IMAD.WIDE R2, R0, 0x4, R2 ;  /* 0x0000000400023825 */ /* 0x002fea00078e0202 */
[----:B-----5:R1:W5:Y:S02]  /*6ef0*/  @P3 LDG.E R33, desc[UR48][R2.64] ;  /* 0x0000003002213981 */ /* 0x020364000c1e1900 */
[----:B-1----:R-:W2:Y:S02]  /*6f00*/  @!P3 LDC R33, c[0x0][0x9a0] ;  /* 0x00026800ff21bb82 */ /* 0x002ea40000000800 */
.L_x_93:
[----:B-----5:R-:W-:Y:S01]  /*6f10*/  FSETP.NEU.AND P3, PT, R35, RZ, PT ;  /* 0x000000ff2300720b */ /* 0x020fe20003f6d000 */
[----:B------:R-:W-:Y:S01]  /*6f20*/  ULOP3.LUT UR4, UR56, 0x1, URZ, 0x3c, !UPT ;  /* 0x0000000138047892 */ /* 0x000fe2000f8e3cff */
[----:B------:R-:W-:Y:S01]  /*6f30*/  SEL R4, RZ, 0xffffffff, P2 ;  /* 0xffffffffff047807 */ /* 0x000fe20001000000 */
[----:B------:R-:W-:Y:S01]  /*6f40*/  BSSY B1, `(.L_x_94) ;  /* 0x0000047000017945 */ /* 0x000fe20003800000 */
[----:B------:R-:W-:Y:S01]  /*6f50*/  @P1 LOP3.LUT P2, RZ, R67, 0xff, RZ, 0xc0, !PT ;  /* 0x000000ff43ff1812 */ /* 0x000fe2000784c0ff */
[----:B------:R-:W-:Y:S01]  /*6f60*/  IMAD.MOV.U32 R88, RZ, RZ, 0x1 ;  /* 0x00000001ff587424 */ /* 0x000fe200078e00ff */
[----:B------:R-:W-:Y:S01]  /*6f70*/  @P1 SEL R3, RZ, 0xffffffff, P3 ;  /* 0xffffffffff031807 */ /* 0x000fe20001800000 */
[----:B------:R-:W-:Y:S01]  /*6f80*/  IMAD.U32 R42, RZ, RZ, UR4 ;  /* 0x00000004ff2a7e24 */ /* 0x000fe2000f8e00ff */
[----:B------:R-:W-:Y:S01]  /*6f90*/  LEA R87, R30, UR51, 0x3 ;  /* 0x000000331e577c11 */ /* 0x000fe2000f8e18ff */
[----:B------:R-:W-:Y:S01]  /*6fa0*/  IMAD.IADD R34, R32, 0x1, R17 ;  /* 0x0000000120227824 */ /* 0x000fe200078e0211 */
[C---:B------:R-:W-:Y:S01]  /*6fb0*/  @P0 SEL R3, R4.reuse, R3, !P2 ;  /* 0x0000000304030207 */ /* 0x040fe20005000000 */
[----:B------:R-:W-:Y:S01]  /*6fc0*/  IMAD.U32 R43, RZ, RZ, UR58 ;  /* 0x0000003aff2b7e24 */ /* 0x000fe2000f8e00ff */
[----:B------:R-:W-:Y:S02]  /*6fd0*/  SHF.L.U32 R0, R75, 0x1f, RZ ;  /* 0x0000001f4b007819 */ /* 0x000fe400000006ff */
[----:B------:R-:W-:Y:S02]  /*6fe0*/  CS2R R46, SRZ ;  /* 0x00000000002e7805 */ /* 0x000fe4000001ff00 */
[----:B------:R-:W-:Y:S02]  /*6ff0*/  @P1 LOP3.LUT R3, R3, 0x1, RZ, 0xc0, !PT ;  /* 0x0000000103031812 */ /* 0x000fe400078ec0ff */
[----:B------:R-:W-:Y:S02]  /*7000*/  CS2R R44, SRZ ;  /* 0x00000000002c7805 */ /* 0x000fe4000001ff00 */
[----:B------:R-:W-:Y:S02]  /*7010*/  PLOP3.LUT P2, PT, PT, PT, UP1, 0x80, 0x8 ;  /* 0x000000000008781c */ /* 0x000fe40003f4f018 */
[----:B------:R-:W-:Y:S02]  /*7020*/  CS2R R50, SRZ ;  /* 0x0000000000327805 */ /* 0x000fe4000001ff00 */
[----:B------:R-:W-:Y:S01]  /*7030*/  ISETP.NE.U32.OR P5, PT, R3, 0x1, !P1 ;  /* 0x000000010300780c */ /* 0x000fe20004fa5470 */
[----:B------:R-:W-:Y:S01]  /*7040*/  IMAD.U32 R3, RZ, RZ, UR58 ;  /* 0x0000003aff037e24 */ /* 0x000fe2000f8e00ff */
[----:B------:R-:W-:Y:S02]  /*7050*/  LOP3.LUT P4, R83, R67, 0xff, RZ, 0xc0, !PT ;  /* 0x000000ff43537812 */ /* 0x000fe4000788c0ff */
[----:B------:R-:W-:Y:S02]  /*7060*/  CS2R R48, SRZ ;  /* 0x0000000000307805 */ /* 0x000fe4000001ff00 */
[----:B------:R-:W-:Y:S02]  /*7070*/  P2R R84, PR, RZ, 0x20 ;  /* 0x00000020ff547803 */ /* 0x000fe40000000000 */
[----:B------:R-:W-:Y:S02]  /*7080*/  CS2R R54, SRZ ;  /* 0x0000000000367805 */ /* 0x000fe4000001ff00 */
[----:B------:R-:W-:Y:S02]  /*7090*/  LEA R2, R3, UR51, 0x3 ;  /* 0x0000003303027c11 */ /* 0x000fe4000f8e18ff */
[----:B------:R-:W-:Y:S02]  /*70a0*/  CS2R R52, SRZ ;  /* 0x0000000000347805 */ /* 0x000fe4000001ff00 */
[----:B------:R-:W-:Y:S02]  /*70b0*/  SEL R3, RZ, 0xffffffff, P3 ;  /* 0xffffffffff037807 */ /* 0x000fe40001800000 */
[----:B------:R-:W-:Y:S02]  /*70c0*/  CS2R R58, SRZ ;  /* 0x00000000003a7805 */ /* 0x000fe4000001ff00 */
[----:B------:R-:W-:Y:S02]  /*70d0*/  CS2R R56, SRZ ;  /* 0x0000000000387805 */ /* 0x000fe4000001ff00 */
[----:B------:R-:W-:Y:S02]  /*70e0*/  @P2 SEL R3, R4, R3, !P4 ;  /* 0x0000000304032207 */ /* 0x000fe40006000000 */
[----:B------:R-:W-:Y:S02]  /*70f0*/  @P5 SHF.L.U32 R5, R42, 0x1f, RZ ;  /* 0x0000001f2a055819 */ /* 0x000fe400000006ff */
[----:B------:R-:W-:Y:S02]  /*7100*/  LOP3.LUT R3, R3, 0x1, RZ, 0xc0, !PT ;  /* 0x0000000103037812 */ /* 0x000fe400078ec0ff */
[----:B------:R-:W1:Y:S02]  /*7110*/  @P5 SYNCS.PHASECHK.TRANS64.TRYWAIT P1, [R2+URZ+0xc0], R5 ;  /* 0x0000c005020055a7 */ /* 0x000e6400080211ff */
[----:B------:R-:W-:Y:S04]  /*7120*/  ISETP.NE.U32.AND P2, PT, R3, 0x1, PT ;  /* 0x000000010300780c */ /* 0x000fe80003f45070 */
[----:B------:R-:W-:Y:S01]  /*7130*/  P2R R89, PR, RZ, 0x4 ;  /* 0x00000004ff597803 */ /* 0x000fe20000000000 */
[----:B------:R3:W4:Y:S01]  /*7140*/  SYNCS.PHASECHK.TRANS64.TRYWAIT P0, [R87+URZ+0x110], R0 ;  /* 0x00011000570075a7 */ /* 0x00072200080011ff */
[----:B-1----:R-:W-:Y:S01]  /*7150*/  @P5 SEL R88, RZ, 0x1, !P1 ;  /* 0x00000001ff585807 */ /* 0x002fe20004800000 */
[----:B---3--:R-:W-:Y:S06]  /*7160*/  @!P5 BRA `(.L_x_95) ;  /* 0x000000000090d947 */ /* 0x008fec0003800000 */
[----:B------:R-:W-:Y:S01]  /*7170*/  HFMA2 R55, -RZ, RZ, 0, 0 ;  /* 0x00000000ff377431 */ /* 0x000fe200000001ff */
[----:B------:R-:W-:Y:S01]  /*7180*/  ISETP.NE.AND P1, PT, R88, RZ, PT ;  /* 0x000000ff5800720c */ /* 0x000fe20003f25270 */
[----:B------:R-:W-:Y:S01]  /*7190*/  IMAD.U32 R5, RZ, RZ, UR58 ;  /* 0x0000003aff057e24 */ /* 0x000fe2000f8e00ff */
[----:B------:R-:W-:Y:S11]  /*71a0*/  BSSY B0, `(.L_x_96) ;  /* 0x0000005000007945 */ /* 0x000ff60003800000 */
[----:B------:R-:W-:Y:S05]  /*71b0*/  @P1 BRA `(.L_x_97) ;  /* 0x00000000000c1947 */ /* 0x000fea0003800000 */
[----:B------:R-:W-:Y:S04]  /*71c0*/  SHF.L.U32 R3, R42, 0x1f, RZ ;  /* 0x0000001f2a037819 */ /* 0x000fe800000006ff */
[----:B------:R-:W1:Y:S02]  /*71d0*/  SYNCS.PHASECHK.TRANS64.TRYWAIT P1, [R2+URZ+0xc0], R3 ;  /* 0x0000c003020075a7 */ /* 0x000e6400080211ff */
[----:B-1----:R-:W-:Y:S05]  /*71e0*/  @!P1 BRA `(.L_x_98) ;  /* 0x0000002000889947 */ /* 0x002fea0003800000 */
.L_x_97:
[----:B------:R-:W-:Y:S05]  /*71f0*/  BSYNC B0 ;  /* 0x0000000000007941 */ /* 0x000fea0003800000 */
.L_x_96:
[----:B------:R-:W-:Y:S01]  /*7200*/  ISETP.NE.AND P1, PT, R89, RZ, PT ;  /* 0x000000ff5900720c */ /* 0x000fe20003f25270 */
[----:B------:R-:W-:Y:S01]  /*7210*/  IMAD.MOV.U32 R54, RZ, RZ, RZ ;  /* 0x000000ffff367224 */ /* 0x000fe200078e00ff */
[----:B------:R-:W-:Y:S02]  /*7220*/  CS2R R52, SRZ ;  /* 0x0000000000347805 */ /* 0x000fe4000001ff00 */
[----:B------:R-:W-:Y:S02]  /*7230*/  CS2R R58, SRZ ;  /* 0x00000000003a7805 */ /* 0x000fe4000001ff00 */
[----:B------:R-:W-:Y:S02]  /*7240*/  CS2R R56, SRZ ;  /* 0x0000000000387805 */ /* 0x000fe4000001ff00 */
[----:B------:R-:W-:Y:S02]  /*7250*/  CS2R R50, SRZ ;  /* 0x0000000000327805 */ /* 0x000fe4000001ff00 */
[----:B------:R-:W-:Y:S02]  /*7260*/  CS2R R48, SRZ ;  /* 0x0000000000307805 */ /* 0x000fe4000001ff00 */
[----:B------:R-:W-:Y:S02]  /*7270*/  CS2R R46, SRZ ;  /* 0x00000000002e7805 */ /* 0x000fe4000001ff00 */
[----:B------:R-:W-:Y:S01]  /*7280*/  CS2R R44, SRZ ;  /* 0x00000000002c7805 */ /* 0x000fe2000001ff00 */
[----:B------:R-:W-:Y:S01]  /*7290*/  @P1 IMAD R5, R5, 0x800, R76 ;  /* 0x0000080005051824 */ /* 0x000fe200078e024c */
[----:B------:R-:W-:Y:S05]  /*72a0*/  @P1 WARPSYNC.ALL ;  /* 0x0000000000001948 */ /* 0x000fea0003800000 */
[----:B------:R-:W-:Y:S01]  /*72b0*/  @P1 LEA R5, R5, UR51, 0x2 ;  /* 0x0000003305051c11 */ /* 0x000fe2000f8e10ff */
[----:B------:R-:W-:Y:S04]  /*72c0*/  UIADD3 UR5, UPT, UPT, UR58, 0x1, URZ ;  /* 0x000000013a057890 */ /* 0x000fe8000fffe0ff */
[----:B------:R3:W2:Y:S01]  /*72d0*/  @P1 LDSM.16.M88.4 R56, [R5+0x400] ;  /* 0x000400000538183b */ /* 0x0006a20000000200 */
[----:B------:R-:W-:Y:S01]  /*72e0*/  @P1 VIADD R7, R5, 0x400 ;  /* 0x0000040005071836 */ /* 0x000fe20000000000 */
[----:B------:R-:W-:Y:S01]  /*72f0*/  UISETP.NE.AND UP0, UPT, UR5, 0x3, UPT ;  /* 0x000000030500788c */ /* 0x000fe2000bf05270 */
[C---:B-1----:R-:W-:Y:S02]  /*7300*/  @P1 IMAD R3, R81.reuse, 0x4, R5 ;  /* 0x0000000451031824 */ /* 0x042fe400078e0205 */
[C---:B------:R-:W-:Y:S01]  /*7310*/  @P1 IMAD R6, R80.reuse, 0x4, R7 ;  /* 0x0000000450061824 */ /* 0x040fe200078e0207 */
[----:B------:R-:W-:Y:S01]  /*7320*/  USEL UR4, URZ, 0x1, UP0 ;  /* 0x00000001ff047887 */ /* 0x000fe20008000000 */
[----:B------:R-:W-:Y:S01]  /*7330*/  @P1 IMAD R2, R80, 0x4, R5 ;  /* 0x0000000450021824 */ /* 0x000fe200078e0205 */
[----:B------:R3:W1:Y:S01]  /*7340*/  @P1 LDSM.16.M88.4 R52, [R3+0x400] ;  /* 0x000400000334183b */ /* 0x0006620000000200 */
[----:B------:R-:W-:Y:S01]  /*7350*/  @P1 IMAD R4, R81, 0x4, R6 ;  /* 0x0000000451041824 */ /* 0x000fe200078e0206 */
[----:B------:R-:W-:Y:S02]  /*7360*/  USEL UR5, UR5, URZ, UP0 ;  /* 0x000000ff05057287 */ /* 0x000fe40008000000 */
[----:B------:R3:W1:Y:S01]  /*7370*/  @P1 LDSM.16.M88.4 R48, [R2+0x400] ;  /* 0x000400000230183b */ /* 0x0006620000000200 */
[----:B------:R-:W-:Y:S03]  /*7380*/  LOP3.LUT R42, R42, UR4, RZ, 0x3c, !PT ;  /* 0x000000042a2a7c12 */ /* 0x000fe6000f8e3cff */
[----:B------:R3:W1:Y:S01]  /*7390*/  @P1 LDSM.16.M88.4 R44, [R4] ;  /* 0x00000000042c183b */ /* 0x0006620000000200 */
[----:B------:R-:W-:Y:S03]  /*73a0*/  IMAD.U32 R43, RZ, RZ, UR5 ;  /* 0x00000005ff2b7e24 */ /* 0x000fe6000f8e00ff */
.L_x_95:
[----:B------:R-:W-:Y:S05]  /*73b0*/  BSYNC B1 ;  /* 0x0000000000017941 */ /* 0x000fea0003800000 */
.L_x_94:
[----:B---3--:R-:W-:Y:S04]  /*73c0*/  SHF.R.U32.HI R3, RZ, 0x15, R34 ;  /* 0x00000015ff037819 */ /* 0x008fe80000011622 */
[----:B------:R-:W-:Y:S01]  /*73d0*/  LOP3.LUT P1, RZ, R3, 0x3, R78, 0x48, !PT ;  /* 0x0000000303ff7812 */ /* 0x000fe2000782484e */
[----:B------:R-:W-:Y:S01]  /*73e0*/  @!UPT UIADD3 URZ, UPT, UPT, URZ, URZ, URZ ;  /* 0x000000fffffff290 */ /* 0x000fe2000fffe0ff */
[----:B----4-:R-:W-:Y:S11]  /*73f0*/  @P0 BRA `(.L_x_99) ;  /* 0x0000000000080947 */ /* 0x010ff60003800000 */
[----:B------:R-:W3:Y:S02]  /*7400*/  SYNCS.PHASECHK.TRANS64.TRYWAIT P0, [R87+URZ+0x110], R0 ;  /* 0x00011000570075a7 */ /* 0x000ee400080011ff */
[----:B---3--:R-:W-:Y:S05]  /*7410*/  @!P0 BRA `(.L_x_100) ;  /* 0x0000002000108947 */ /* 0x008fea0003800000 */
.L_x_99:
[----:B------:R-:W-:Y:S05]  /*7420*/  @!P1 BRA `(.L_x_101) ;  /* 0x0000000000409947 */ /* 0x000fea0003800000 */
[----:B------:R-:W4:Y:S01]  /*7430*/  LDCU.64 UR8, c[0x4][0x70] ;  /* 0x01000e00ff0877ac */ /* 0x000f220008000a00 */
[----:B------:R-:W-:Y:S01]  /*7440*/  MOV R3, 0x0 ;  /* 0x0000000000037802 */ /* 0x000fe20000000f00 */
[----:B------:R-:W-:Y:S02]  /*7450*/  HFMA2 R12, -RZ, RZ, 0, 5.9604644775390625e-08 ;  /* 0x00000001ff0c7431 */ /* 0x000fe400000001ff */
[----:B------:R-:W-:Y:S02]  /*7460*/  IMAD.MOV.U32 R8, RZ, RZ, 0x192 ;  /* 0x00000192ff087424 */ /* 0x000fe400078e00ff */
[----:B------:R-:W-:Y:S01]  /*7470*/  IMAD.MOV.U32 R13, RZ, RZ, RZ ;  /* 0x000000ffff0d7224 */ /* 0x000fe200078e00ff */
[----:B------:R-:W5:Y:S01]  /*7480*/  LDCU.64 UR6, c[0x4][0x78] ;  /* 0x01000f00ff0677ac */ /* 0x000f620008000a00 */
[----:B------:R-:W1:Y:S01]  /*7490*/  LDC.64 R2, c[0x4][R3] ;  /* 0x0100000003027b82 */ /* 0x000e620000000a00 */
[----:B------:R-:W2:Y:S01]  /*74a0*/  LDCU.64 UR4, c[0x4][0x10] ;  /* 0x01000200ff0477ac */ /* 0x000ea20008000a00 */
[----:B----4-:R-:W-:Y:S01]  /*74b0*/  MOV R5, UR9 ;  /* 0x0000000900057c02 */ /* 0x010fe20008000f00 */
[----:B------:R-:W-:Y:S01]  /*74c0*/  IMAD.U32 R4, RZ, RZ, UR8 ;  /* 0x00000008ff047e24 */ /* 0x000fe2000f8e00ff */
[----:B-----5:R-:W-:Y:S01]  /*74d0*/  MOV R7, UR7 ;  /* 0x0000000700077c02 */ /* 0x020fe20008000f00 */
[----:B------:R-:W-:Y:S01]  /*74e0*/  IMAD.U32 R6, RZ, RZ, UR6 ;  /* 0x00000006ff067e24 */ /* 0x000fe2000f8e00ff */
[----:B--2---:R-:W-:Y:S01]  /*74f0*/  MOV R11, UR5 ;  /* 0x00000005000b7c02 */ /* 0x004fe20008000f00 */
[----:B------:R-:W-:Y:S02]  /*7500*/  IMAD.U32 R10, RZ, RZ, UR4 ;  /* 0x00000004ff0a7e24 */ /* 0x000fe4000f8e00ff */
[----:B------:R-:W-:Y:S07]  /*7510*/  LEPC R20, `(.L_x_101) ;  /* 0x000000001014794e */ /* 0x000fee0000000000 */
[----:B-1-3--:R-:W-:Y:S05]  /*7520*/  CALL.ABS.NOINC R2 ;  /* 0x0000000002007343 */ /* 0x00afea0003c00000 */
.L_x_101:
[----:B--2---:R-:W-:Y:S01]  /*7530*/  LOP3.LUT R20, R56, 0xffffe000, RZ, 0xc0, !PT ;  /* 0xffffe00038147812 */ /* 0x004fe200078ec0ff */
[----:B------:R-:W-:Y:S05]  /*7540*/  WARPSYNC.ALL ;  /* 0x0000000000007948 */ /* 0x000fea0003800000 */
[----:B------:R-:W-:Y:S01]  /*7550*/  R2UR UR4, R34 ;  /* 0x00000000220472ca */ /* 0x000fe200000e0000 */
[----:B------:R-:W-:Y:S01]  /*7560*/  IMAD.SHL.U32 R86, R81, 0x4, RZ ;  /* 0x0000000451567824 */ /* 0x000fe200078e00ff */
[----:B------:R-:W-:Y:S01]  /*7570*/  LOP3.LUT R21, R57, 0xffffe000, RZ, 0xc0, !PT ;  /* 0xffffe00039157812 */ /* 0x000fe200078ec0ff */
[----:B------:R-:W-:Y:S01]  /*7580*/  IMAD.U32 R85, RZ, RZ, UR58 ;  /* 0x0000003aff557e24 */ /* 0x000fe2000f8e00ff */
[----:B------:R-:W-:Y:S01]  /*7590*/  LOP3.LUT R40, R58, 0xffffe000, RZ, 0xc0, !PT ;  /* 0xffffe0003a287812 */ /* 0x000fe200078ec0ff */
[----:B------:R-:W-:Y:S01]  /*75a0*/  BSSY.RECONVERGENT B0, `(.L_x_102) ;  /* 0x0000059000007945 */ /* 0x000fe20003800200 */
[----:B-1----:R-:W-:Y:S01]  /*75b0*/  LOP3.LUT R41, R54, 0xffffe000, RZ, 0xc0, !PT ;  /* 0xffffe00036297812 */ /* 0x002fe200078ec0ff */
[----:B------:R-:W-:Y:S01]  /*75c0*/  IMAD R90, R85, 0x800, R76 ;  /* 0x00000800555a7824 */ /* 0x000fe200078e024c */
[----:B------:R-:W-:Y:S01]  /*75d0*/  ISETP.NE.AND P0, PT, R77, RZ, PT ;  /* 0x000000ff4d00720c */ /* 0x000fe20003f05270 */
[----:B------:R-:W-:Y:S03]  /*75e0*/  IMAD.SHL.U32 R85, R80, 0x4, RZ ;  /* 0x0000000450557824 */ /* 0x000fe600078e00ff */
[----:B------:R-:W-:Y:S01]  /*75f0*/  LEA R90, R90, UR51, 0x2 ;  /* 0x000000335a5a7c11 */ /* 0x000fe2000f8e10ff */
[----:B------:R-:W3:Y:S03]  /*7600*/  LDTM.16dp128bit.x8 R4, tmem[UR4] ;  /* 0x00000004000479ee */ /* 0x000ee60008180000 */
[C-C-:B------:R-:W-:Y:S02]  /*7610*/  IADD3 R93, PT, PT, R86.reuse, 0x400, R90.reuse ;  /* 0x00000400565d7810 */ /* 0x140fe40007ffe05a */
[----:B------:R-:W-:Y:S05]  /*7620*/  IADD3 R91, PT, PT, R85, 0x400, R90 ;  /* 0x00000400555b7810 */ /* 0x000fea0007ffe05a */
[----:B------:R-:W-:Y:S02]  /*7630*/  IMAD.IADD R92, R86, 0x1, R91 ;  /* 0x00000001565c7824 */ /* 0x000fe400078e025b */
[C---:B---3--:R-:W-:Y:S01]  /*7640*/  FMUL R0, R33.reuse, R4 ;  /* 0x0000000421007220 */ /* 0x048fe20000400000 */
[C---:B------:R-:W-:Y:S01]  /*7650*/  FMUL R2, R33.reuse, R5 ;  /* 0x0000000521027220 */ /* 0x040fe20000400000 */
[C---:B------:R-:W-:Y:S01]  /*7660*/  FMUL R3, R33.reuse, R6 ;  /* 0x0000000621037220 */ /* 0x040fe20000400000 */
[----:B------:R-:W-:Y:S01]  /*7670*/  FMUL R7, R33, R7 ;  /* 0x0000000721077220 */ /* 0x000fe20000400000 */
[----:B------:R-:W-:Y:S01]  /*7680*/  FFMA R36, R35, R20, R0 ;  /* 0x0000001423247223 */ /* 0x000fe20000000000 */
[----:B------:R-:W-:Y:S01]  /*7690*/  LOP3.LUT R20, R59, 0xffffe000, RZ, 0xc0, !PT ;  /* 0xffffe0003b147812 */ /* 0x000fe200078ec0ff */
[C---:B------:R-:W-:Y:S01]  /*76a0*/  FFMA R37, R35.reuse, R21, R2 ;  /* 0x0000001523257223 */ /* 0x040fe20000000002 */
[----:B------:R-:W-:Y:S01]  /*76b0*/  LOP3.LUT R21, R52, 0xffffe000, RZ, 0xc0, !PT ;  /* 0xffffe00034157812 */ /* 0x000fe200078ec0ff */
[----:B------:R-:W-:Y:S01]  /*76c0*/  FFMA R38, R35, R40, R3 ;  /* 0x0000002823267223 */ /* 0x000fe20000000003 */
[----:B------:R-:W-:Y:S01]  /*76d0*/  LOP3.LUT R40, R53, 0xffffe000, RZ, 0xc0, !PT ;  /* 0xffffe00035287812 */ /* 0x000fe200078ec0ff */
[----:B------:R-:W-:Y:S01]  /*76e0*/  FMUL R4, R33, R8 ;  /* 0x0000000821047220 */ /* 0x000fe20000400000 */
[----:B------:R-:W-:Y:S01]  /*76f0*/  F2FP.TF32.F32.PACK_B R36, R36 ;  /* 0x00000024ff24723e */ /* 0x000fe200024050ff */
[----:B------:R-:W-:Y:S01]  /*7700*/  FFMA R39, R35, R20, R7 ;  /* 0x0000001423277223 */ /* 0x000fe20000000007 */
[----:B------:R-:W-:Y:S01]  /*7710*/  LOP3.LUT R20, R55, 0xffffe000, RZ, 0xc0, !PT ;  /* 0xffffe00037147812 */ /* 0x000fe200078ec0ff */
[C---:B------:R-:W-:Y:S01]  /*7720*/  FMUL R5, R33.reuse, R9 ;  /* 0x0000000921057220 */ /* 0x040fe20000400000 */
[----:B------:R-:W-:Y:S01]  /*7730*/  F2FP.TF32.F32.PACK_B R37, R37 ;  /* 0x00000025ff25723e */ /* 0x000fe200024050ff */
[C---:B------:R-:W-:Y:S01]  /*7740*/  FMUL R6, R33.reuse, R10 ;  /* 0x0000000a21067220 */ /* 0x040fe20000400000 */
[----:B------:R-:W-:Y:S01]  /*7750*/  F2FP.TF32.F32.PACK_B R38, R38 ;  /* 0x00000026ff26723e */ /* 0x000fe200024050ff */
[----:B------:R-:W-:Y:S01]  /*7760*/  FMUL R11, R33, R11 ;  /* 0x0000000b210b7220 */ /* 0x000fe20000400000 */
[----:B------:R-:W-:Y:S01]  /*7770*/  F2FP.TF32.F32.PACK_B R39, R39 ;  /* 0x00000027ff27723e */ /* 0x000fe200024050ff */
[C---:B------:R-:W-:Y:S01]  /*7780*/  FFMA R4, R35.reuse, R21, R4 ;  /* 0x0000001523047223 */ /* 0x040fe20000000004 */
[----:B------:R-:W-:Y:S01]  /*7790*/  LOP3.LUT R21, R48, 0xffffe000, RZ, 0xc0, !PT ;  /* 0xffffe00030157812 */ /* 0x000fe200078ec0ff */
[----:B------:R-:W-:Y:S01]  /*77a0*/  FFMA R5, R35, R40, R5 ;  /* 0x0000002823057223 */ /* 0x000fe20000000005 */
[----:B------:R-:W-:Y:S01]  /*77b0*/  LOP3.LUT R40, R51, 0xffffe000, RZ, 0xc0, !PT ;  /* 0xffffe00033287812 */ /* 0x000fe200078ec0ff */
[----:B------:R-:W-:Y:S01]  /*77c0*/  FFMA R6, R35, R41, R6 ;  /* 0x0000002923067223 */ /* 0x000fe20000000006 */
[----:B------:R-:W-:Y:S01]  /*77d0*/  LOP3.LUT R41, R50, 0xffffe000, RZ, 0xc0, !PT ;  /* 0xffffe00032297812 */ /* 0x000fe200078ec0ff */
[----:B------:R-:W-:Y:S01]  /*77e0*/  FMUL R8, R33, R12 ;  /* 0x0000000c21087220 */ /* 0x000fe20000400000 */
[----:B------:R-:W-:Y:S01]  /*77f0*/  F2FP.TF32.F32.PACK_B R4, R4 ;  /* 0x00000004ff04723e */ /* 0x000fe200024050ff */
[----:B------:R-:W-:Y:S01]  /*7800*/  FFMA R7, R35, R20, R11 ;  /* 0x0000001423077223 */ /* 0x000fe2000000000b */
[----:B------:R-:W-:Y:S01]  /*7810*/  LOP3.LUT R20, R49, 0xffffe000, RZ, 0xc0, !PT ;  /* 0xffffe00031147812 */ /* 0x000fe200078ec0ff */
[----:B------:R-:W-:Y:S01]  /*7820*/  FMUL R9, R33, R13 ;  /* 0x0000000d21097220 */ /* 0x000fe20000400000 */
[----:B------:R-:W-:Y:S01]  /*7830*/  F2FP.TF32.F32.PACK_B R5, R5 ;  /* 0x00000005ff05723e */ /* 0x000fe200024050ff */
[----:B------:R1:W-:Y:S01]  /*7840*/  STSM.16.M88.4 [R90+0x400], R36 ;  /* 0x000400245a007844 */ /* 0x0003e20000000200 */
[----:B------:R-:W-:Y:S01]  /*7850*/  F2FP.TF32.F32.PACK_B R6, R6 ;  /* 0x00000006ff06723e */ /* 0x000fe200024050ff */
[----:B------:R-:W-:Y:S01]  /*7860*/  FFMA R8, R35, R21, R8 ;  /* 0x0000001523087223 */ /* 0x000fe20000000008 */
[----:B------:R-:W-:Y:S01]  /*7870*/  LOP3.LUT R21, R44, 0xffffe000, RZ, 0xc0, !PT ;  /* 0xffffe0002c157812 */ /* 0x000fe200078ec0ff */
[C---:B------:R-:W-:Y:S01]  /*7880*/  FMUL R10, R33.reuse, R14 ;  /* 0x0000000e210a7220 */ /* 0x040fe20000400000 */
[C---:B------:R-:W-:Y:S01]  /*7890*/  FMUL R15, R33.reuse, R15 ;  /* 0x0000000f210f7220 */ /* 0x040fe20000400000 */
[----:B------:R-:W-:Y:S01]  /*78a0*/  FMUL R12, R33, R16 ;  /* 0x00000010210c7220 */ /* 0x000fe20000400000 */
[C---:B------:R-:W-:Y:S01]  /*78b0*/  FFMA R9, R35.reuse, R20, R9 ;  /* 0x0000001423097223 */ /* 0x040fe20000000009 */
[C---:B------:R-:W-:Y:S01]  /*78c0*/  FFMA R10, R35.reuse, R41, R10 ;  /* 0x00000029230a7223 */ /* 0x040fe2000000000a */
[C---:B------:R-:W-:Y:S01]  /*78d0*/  FFMA R11, R35.reuse, R40, R15 ;  /* 0x00000028230b7223 */ /* 0x040fe2000000000f */
[----:B------:R-:W-:Y:S01]  /*78e0*/  FFMA R12, R35, R21, R12 ;  /* 0x00000015230c7223 */ /* 0x000fe2000000000c */
[----:B------:R-:W-:Y:S01]  /*78f0*/  LOP3.LUT R20, R45, 0xffffe000, RZ, 0xc0, !PT ;  /* 0xffffe0002d147812 */ /* 0x000fe200078ec0ff */
[C---:B------:R-:W-:Y:S01]  /*7900*/  FMUL R13, R33.reuse, R17 ;  /* 0x00000011210d7220 */ /* 0x040fe20000400000 */
[----:B------:R-:W-:Y:S01]  /*7910*/  LOP3.LUT R21, R46, 0xffffe000, RZ, 0xc0, !PT ;  /* 0xffffe0002e157812 */ /* 0x000fe200078ec0ff */
[----:B------:R-:W-:Y:S01]  /*7920*/  FMUL R14, R33, R18 ;  /* 0x00000012210e7220 */ /* 0x000fe20000400000 */
[----:B------:R-:W-:Y:S01]  /*7930*/  LOP3.LUT R40, R47, 0xffffe000, RZ, 0xc0, !PT ;  /* 0xffffe0002f287812 */ /* 0x000fe200078ec0ff */
[----:B------:R-:W-:Y:S01]  /*7940*/  FMUL R19, R33, R19 ;  /* 0x0000001321137220 */ /* 0x000fe20000400000 */
[----:B------:R-:W-:Y:S01]  /*7950*/  F2FP.TF32.F32.PACK_B R7, R7 ;  /* 0x00000007ff07723e */ /* 0x000fe200024050ff */
[C---:B------:R-:W-:Y:S01]  /*7960*/  FFMA R13, R35.reuse, R20, R13 ;  /* 0x00000014230d7223 */ /* 0x040fe2000000000d */
[C---:B------:R-:W-:Y:S01]  /*7970*/  FFMA R14, R35.reuse, R21, R14 ;  /* 0x00000015230e7223 */ /* 0x040fe2000000000e */
[----:B------:R-:W-:Y:S01]  /*7980*/  FFMA R15, R35, R40, R19 ;  /* 0x00000028230f7223 */ /* 0x000fe20000000013 */
[----:B------:R-:W-:Y:S01]  /*7990*/  F2FP.TF32.F32.PACK_B R8, R8 ;  /* 0x00000008ff08723e */ /* 0x000fe200024050ff */
[----:B------:R1:W-:Y:S01]  /*79a0*/  STSM.16.M88.4 [R93], R4 ;  /* 0x000000045d007844 */ /* 0x0003e20000000200 */
[----:B------:R-:W-:Y:S02]  /*79b0*/  F2FP.TF32.F32.PACK_B R9, R9 ;  /* 0x00000009ff09723e */ /* 0x000fe400024050ff */
[----:B------:R-:W-:Y:S02]  /*79c0*/  F2FP.TF32.F32.PACK_B R10, R10 ;  /* 0x0000000aff0a723e */ /* 0x000fe400024050ff */
[----:B------:R-:W-:Y:S02]  /*79d0*/  F2FP.TF32.F32.PACK_B R11, R11 ;  /* 0x0000000bff0b723e */ /* 0x000fe400024050ff */
[----:B------:R-:W-:Y:S02]  /*79e0*/  F2FP.TF32.F32.PACK_B R12, R12 ;  /* 0x0000000cff0c723e */ /* 0x000fe400024050ff */
[----:B------:R-:W-:Y:S01]  /*79f0*/  F2FP.TF32.F32.PACK_B R13, R13 ;  /* 0x0000000dff0d723e */ /* 0x000fe200024050ff */
[----:B------:R1:W-:Y:S01]  /*7a00*/  STSM.16.M88.4 [R91], R8 ;  /* 0x000000085b007844 */ /* 0x0003e20000000200 */
[----:B------:R-:W-:Y:S02]  /*7a10*/  F2FP.TF32.F32.PACK_B R14, R14 ;  /* 0x0000000eff0e723e */ /* 0x000fe400024050ff */
[----:B------:R-:W-:Y:S05]  /*7a20*/  F2FP.TF32.F32.PACK_B R15, R15 ;  /* 0x0000000fff0f723e */ /* 0x000fea00024050ff */
[----:B------:R1:W-:Y:S01]  /*7a30*/  STSM.16.M88.4 [R92], R12 ;  /* 0x0000000c5c007844 */ /* 0x0003e20000000200 */
[----:B------:R-:W-:Y:S01]  /*7a40*/  @!PT LDS RZ, [RZ] ;  /* 0x00000000fffff984 */ /* 0x000fe20000000800 */
[----:B------:R-:W-:Y:S01]  /*7a50*/  @!PT LDS RZ, [RZ] ;  /* 0x00000000fffff984 */ /* 0x000fe20000000800 */
[----:B------:R-:W-:Y:S01]  /*7a60*/  @!PT LDS RZ, [RZ] ;  /* 0x00000000fffff984 */ /* 0x000fe20000000800 */
[----:B------:R-:W-:Y:S01]  /*7a70*/  @!PT LDS RZ, [RZ] ;  /* 0x00000000fffff984 */ /* 0x000fe20000000800 */
[----:B------:R2:W-:Y:S07]  /*7a80*/  MEMBAR.ALL.CTA ;  /* 0x0000000000007992 */ /* 0x0005ee0000008000 */
[----:B--2---:R-:W2:Y:S02]  /*7a90*/  FENCE.VIEW.ASYNC.S ;  /* 0x00000000000073c6 */ /* 0x004ea40000000000 */
[----:B--2---:R-:W-:Y:S06]  /*7aa0*/  BAR.SYNC.DEFER_BLOCKING 0x1, 0x80 ;  /* 0x0042000000007b1d */ /* 0x004fec0000010000 */
[----:B------:R-:W-:Y:S05]  /*7ab0*/  @P0 BRA `(.L_x_103) ;  /* 0x00000000001c0947 */ /* 0x000fea0003800000 */
[----:B------:R-:W-:Y:S02]  /*7ac0*/  UIADD3 UR4, UP0, UPT, UR60, 0x780, URZ ;  /* 0x000007803c047890 */ /* 0x000fe4000ff1e0ff */
[----:B------:R-:W-:Y:S02]  /*7ad0*/  ULEA UR6, UR58, UR51, 0xd ;  /* 0x000000333a067291 */ /* 0x000fe4000f8e68ff */
[----:B------:R-:W-:Y:S02]  /*7ae0*/  UIADD3.X UR5, UPT, UPT, URZ, UR61, URZ, UP0, !UPT ;  /* 0x0000003dff057290 */ /* 0x000fe400087fe4ff */
[----:B------:R-:W-:Y:S01]  /*7af0*/  UIADD3 UR40, UPT, UPT, UR6, 0x400, URZ ;  /* 0x0000040006287890 */ /* 0x000fe2000fffe0ff */
[----:B------:R-:W-:Y:S08]  /*7b00*/  UMOV UR41, UR52 ;  /* 0x0000003400297c82 */ /* 0x000ff00008000000 */
[----:B------:R2:W-:Y:S02]  /*7b10*/  UTMASTG.5D [UR40], [UR4] ;  /* 0x00000028040073b5 */ /* 0x0005e40008020000 */
[----:B--2---:R0:W-:Y:S02]  /*7b20*/  UTMACMDFLUSH ;  /* 0x00000000000079b7 */ /* 0x0041e40000000000 */
.L_x_103:
[----:B------:R-:W-:Y:S05]  /*7b30*/  BSYNC.RECONVERGENT B0 ;  /* 0x0000000000007941 */ /* 0x000fea0003800200 */
.L_x_102:
[----:B------:R-:W-:Y:S01]  /*7b40*/  UIADD3 UR47, UPT, UPT, UR58, 0x1, URZ ;  /* 0x000000013a2f7890 */ /* 0x000fe2000fffe0ff */
[----:B------:R-:W-:Y:S03]  /*7b50*/  BSSY.RECONVERGENT B0, `(.L_x_104) ;  /* 0x0000005000007945 */ /* 0x000fe60003800200 */
[----:B------:R-:W-:Y:S04]  /*7b60*/  UISETP.NE.AND UP0, UPT, UR47, 0x3, UPT ;  /* 0x000000032f00788c */ /* 0x000fe8000bf05270 */
[----:B------:R-:W-:Y:S01]  /*7b70*/  USEL UR59, UR47, URZ, UP0 ;  /* 0x000000ff2f3b7287 */ /* 0x000fe20008000000 */
[----:B------:R-:W-:Y:S11]  /*7b80*/  @P0 BRA `(.L_x_105) ;  /* 0x0000000000040947 */ /* 0x000ff60003800000 */
[----:B------:R-:W-:Y:S04]  /*7b90*/  DEPBAR.LE SB0, 0x1 ;  /* 0x000080400000791a */ /* 0x000fe80000000000 */
.L_x_105:
[----:B------:R-:W-:Y:S05]  /*7ba0*/  BSYNC.RECONVERGENT B0 ;  /* 0x0000000000007941 */ /* 0x000fea0003800200 */
.L_x_104:
[----:B------:R-:W-:Y:S01]  /*7bb0*/  BAR.SYNC.DEFER_BLOCKING 0x1, 0x80 ;  /* 0x0042000000007b1d */ /* 0x000fe20000010000 */
[----:B------:R-:W-:Y:S01]  /*7bc0*/  ISETP.NE.AND P1, PT, R84, RZ, PT ;  /* 0x000000ff5400720c */ /* 0x000fe20003f25270 */
[----:B------:R-:W-:Y:S01]  /*7bd0*/  UISETP.NE.AND UP0, UPT, UR55, URZ, UPT ;  /* 0x000000ff3700728c */ /* 0x000fe2000bf05270 */
[----:B------:R-:W-:Y:S11]  /*7be0*/  LEA R3, R43, UR51, 0x3 ;  /* 0x000000332b037c11 */ /* 0x000ff6000f8e18ff */
[----:B-1----:R-:W-:Y:S01]  /*7bf0*/  @P1 SHF.L.U32 R4, R42, 0x1f, RZ ;  /* 0x0000001f2a041819 */ /* 0x002fe200000006ff */
[----:B------:R-:W-:Y:S06]  /*7c00*/  BRA.U !UP0, `(.L_x_106) ;  /* 0x0000000108247547 */ /* 0x000fec000b800000 */
[----:B------:R-:W1:Y:S01]  /*7c10*/  S2R R0, SR_CgaCtaId ;  /* 0x0000000000007919 */ /* 0x000e620000008800 */
[----:B------:R-:W-:Y:S01]  /*7c20*/  IMAD.U32 R2, RZ, RZ, UR54 ;  /* 0x00000036ff027e24 */ /* 0x000fe2000f8e00ff */
[----:B------:R-:W-:Y:S04]  /*7c30*/  UIADD3 UR54, UPT, UPT, UR54, 0x1, URZ ;  /* 0x0000000136367890 */ /* 0x000fe8000fffe0ff */
[----:B------:R-:W-:Y:S01]  /*7c40*/  @P1 LEA R2, R2, UR51, 0x3 ;  /* 0x0000003302021c11 */ /* 0x000fe2000f8e18ff */
[----:B------:R-:W-:Y:S04]  /*7c50*/  UISETP.NE.AND UP0, UPT, UR54, 0x3, UPT ;  /* 0x000000033600788c */ /* 0x000fe8000bf05270 */
[----:B------:R-:W-:Y:S01]  /*7c60*/  @P1 VIADD R5, R2, 0xd8 ;  /* 0x000000d802051836 */ /* 0x000fe20000000000 */
[----:B------:R-:W-:Y:S04]  /*7c70*/  USEL UR54, UR54, URZ, UP0 ;  /* 0x000000ff36367287 */ /* 0x000fe80008000000 */
[----:B-1----:R-:W-:Y:S04]  /*7c80*/  @P1 PRMT R0, R0, 0x654, R5 ;  /* 0x0000065400001816 */ /* 0x002fe80000000005 */
[----:B------:R1:W-:Y:S04]  /*7c90*/  @P1 SYNCS.ARRIVE.TRANS64.RED.A1T0 RZ, [R0+URZ], RZ ;  /* 0x000000ff00ff19a7 */ /* 0x0003e800081004ff */
.L_x_106:
[----:B------:R-:W2:Y:S01]  /*7ca0*/  @P1 SYNCS.PHASECHK.TRANS64.TRYWAIT P0, [R3+URZ+0xc0], R4 ;  /* 0x0000c004030015a7 */ /* 0x000ea200080011ff */
[----:B------:R-:W-:Y:S01]  /*7cb0*/  BSSY B1, `(.L_x_107) ;  /* 0x0000017000017945 */ /* 0x000fe20003800000 */
[----:B--2---:R-:W-:Y:S03]  /*7cc0*/  @P1 SEL R88, RZ, 0x1, !P0 ;  /* 0x00000001ff581807 */ /* 0x004fe60004000000 */
[----:B------:R-:W-:Y:S05]  /*7cd0*/  @!P1 BRA `(.L_x_108) ;  /* 0x0000000000509947 */ /* 0x000fea0003800000 */
[----:B------:R-:W-:Y:S01]  /*7ce0*/  ISETP.NE.AND P1, PT, R89, RZ, PT ;  /* 0x000000ff5900720c */ /* 0x000fe20003f25270 */
[----:B------:R-:W-:Y:S01]  /*7cf0*/  BSSY B0, `(.L_x_109) ;  /* 0x000000a000007945 */ /* 0x000fe20003800000 */
[----:B------:R-:W-:Y:S11]  /*7d00*/  ISETP.NE.AND P0, PT, R88, RZ, PT ;  /* 0x000000ff5800720c */ /* 0x000ff60003f05270 */
[----:B------:R-:W-:Y:S05]  /*7d10*/  @P1 IMAD R2, R43, 0x800, R76 ;  /* 0x000008002b021824 */ /* 0x000fea00078e024c */
[----:B------:R-:W-:Y:S05]  /*7d20*/  @P1 LEA R2, R2, UR51, 0x2 ;  /* 0x0000003302021c11 */ /* 0x000fea000f8e10ff */
[--C-:B------:R-:W-:Y:S02]  /*7d30*/  @P1 IMAD.IADD R5, R85, 0x1, R2.reuse ;  /* 0x0000000155051824 */ /* 0x100fe400078e0202 */
[----:B-1----:R-:W-:Y:S01]  /*7d40*/  @P1 IMAD.IADD R0, R86, 0x1, R2 ;  /* 0x0000000156001824 */ /* 0x002fe200078e0202 */
[----:B------:R-:W-:Y:S06]  /*7d50*/  @P0 BRA `(.L_x_110) ;  /* 0x00000000000c0947 */ /* 0x000fec0003800000 */
[----:B------:R-:W-:Y:S04]  /*7d60*/  SHF.L.U32 R42, R42, 0x1f, RZ ;  /* 0x0000001f2a2a7819 */ /* 0x000fe800000006ff */
[----:B------:R-:W1:Y:S02]  /*7d70*/  SYNCS.PHASECHK.TRANS64.TRYWAIT P0, [R3+URZ+0xc0], R42 ;  /* 0x0000c02a030075a7 */ /* 0x000e6400080011ff */
[----:B-1----:R-:W-:Y:S05]  /*7d80*/  @!P0 BRA `(.L_x_111) ;  /* 0x0000001400c88947 */ /* 0x002fea0003800000 */
.L_x_110:
[----:B------:R-:W-:Y:S05]  /*7d90*/  BSYNC B0 ;  /* 0x0000000000007941 */ /* 0x000fea0003800000 */
.L_x_109:
[----:B------:R-:W-:Y:S11]  /*7da0*/  ISETP.NE.AND P0, PT, R89, RZ, PT ;  /* 0x000000ff5900720c */ /* 0x000ff60003f05270 */
[----:B------:R-:W-:Y:S02]  /*7db0*/  @!UPT UIADD3 URZ, UPT, UPT, URZ, URZ, URZ ;  /* 0x000000fffffff290 */ /* 0x000fe4000fffe0ff */
[----:B-1----:R-:W-:Y:S01]  /*7dc0*/  @P0 IADD3 R3, PT, PT, R86, R5, RZ ;  /* 0x0000000556030210 */ /* 0x002fe20007ffe0ff */
[----:B------:R-:W-:Y:S05]  /*7dd0*/  @P0 WARPSYNC.ALL ;  /* 0x0000000000000948 */ /* 0x000fea0003800000 */
[----:B------:R2:W3:Y:S04]  /*7de0*/  @P0 LDSM.16.M88.4 R56, [R2+0x400] ;  /* 0x000400000238083b */ /* 0x0004e80000000200 */
[----:B------:R2:W4:Y:S04]  /*7df0*/  @P0 LDSM.16.M88.4 R52, [R0+0x400] ;  /* 0x000400000034083b */ /* 0x0005280000000200 */
[----:B------:R2:W1:Y:S04]  /*7e00*/  @P0 LDSM.16.M88.4 R48, [R5+0x400] ;  /* 0x000400000530083b */ /* 0x0004680000000200 */
[----:B------:R2:W1:Y:S02]  /*7e10*/  @P0 LDSM.16.M88.4 R44, [R3+0x400] ;  /* 0x00040000032c083b */ /* 0x0004640000000200 */
.L_x_108:
[----:B------:R-:W-:Y:S05]  /*7e20*/  BSYNC B1 ;  /* 0x0000000000017941 */ /* 0x000fea0003800000 */
.L_x_107:
[----:B--2---:R-:W-:Y:S05]  /*7e30*/  VIADD R3, R34, 0x20 ;  /* 0x0000002022037836 */ /* 0x004fea0000000000 */
[----:B------:R-:W-:Y:S04]  /*7e40*/  SHF.R.U32.HI R3, RZ, 0x15, R3 ;  /* 0x00000015ff037819 */ /* 0x000fe80000011603 */
[----:B------:R-:W-:Y:S11]  /*7e50*/  LOP3.LUT P0, RZ, R3, 0x3, R78, 0x48, !PT ;  /* 0x0000000303ff7812 */ /* 0x000ff6000780484e */
[----:B------:R-:W-:Y:S02]  /*7e60*/  @!UPT UIADD3 URZ, UPT, UPT, URZ, URZ, URZ ;  /* 0x000000fffffff290 */ /* 0x000fe4000fffe0ff */
[----:B------:R-:W-:Y:S05]  /*7e70*/  @!P0 BRA `(.L_x_112) ;  /* 0x0000000000408947 */ /* 0x000fea0003800000 */
[----:B------:R-:W2:Y:S01]  /*7e80*/  LDCU.64 UR8, c[0x4][0x70] ;  /* 0x01000e00ff0877ac */ /* 0x000ea20008000a00 */
[----:B------:R-:W-:Y:S01]  /*7e90*/  MOV R3, 0x0 ;  /* 0x0000000000037802 */ /* 0x000fe20000000f00 */
[----:B------:R-:W-:Y:S02]  /*7ea0*/  HFMA2 R12, -RZ, RZ, 0, 5.9604644775390625e-08 ;  /* 0x00000001ff0c7431 */ /* 0x000fe400000001ff */
[----:B------:R-:W-:Y:S02]  /*7eb0*/  IMAD.MOV.U32 R8, RZ, RZ, 0x192 ;  /* 0x00000192ff087424 */ /* 0x000fe400078e00ff */
[----:B------:R-:W-:Y:S01]  /*7ec0*/  IMAD.MOV.U32 R13, RZ, RZ, RZ ;  /* 0x000000ffff0d7224 */ /* 0x000fe200078e00ff */
[----:B------:R-:W5:Y:S01]  /*7ed0*/  LDCU.64 UR6, c[0x4][0x78] ;  /* 0x01000f00ff0677ac */ /* 0x000f620008000a00 */
[----:B------:R-:W1:Y:S01]  /*7ee0*/  LDC.64 R2, c[0x4][R3] ;  /* 0x0100000003027b82 */ /* 0x000e620000000a00 */
[----:B------:R-:W3:Y:S01]  /*7ef0*/  LDCU.64 UR4, c[0x4][0x10] ;  /* 0x01000200ff0477ac */ /* 0x000ee20008000a00 */
[----:B--2---:R-:W-:Y:S01]  /*7f00*/  MOV R5, UR9 ;  /* 0x0000000900057c02 */ /* 0x004fe20008000f00 */
[----:B------:R-:W-:Y:S01]  /*7f10*/  IMAD.U32 R4, RZ, RZ, UR8 ;  /* 0x00000008ff047e24 */ /* 0x000fe2000f8e00ff */
[----:B-----5:R-:W-:Y:S01]  /*7f20*/  MOV R7, UR7 ;  /* 0x0000000700077c02 */ /* 0x020fe20008000f00 */
[----:B------:R-:W-:Y:S01]  /*7f30*/  IMAD.U32 R6, RZ, RZ, UR6 ;  /* 0x00000006ff067e24 */ /* 0x000fe2000f8e00ff */
[----:B---3--:R-:W-:Y:S01]  /*7f40*/  MOV R11, UR5 ;  /* 0x00000005000b7c02 */ /* 0x008fe20008000f00 */
[----:B------:R-:W-:Y:S02]  /*7f50*/  IMAD.U32 R10, RZ, RZ, UR4 ;  /* 0x00000004ff0a7e24 */ /* 0x000fe4000f8e00ff */
[----:B------:R-:W-:Y:S07]  /*7f60*/  LEPC R20, `(.L_x_112) ;  /* 0x000000001014794e */ /* 0x000fee0000000000 */
[----:B-1--4-:R-:W-:Y:S05]  /*7f70*/  CALL.ABS.NOINC R2 ;  /* 0x0000000002007343 */ /* 0x012fea0003c00000 */
.L_x_112:
[----:B------:R-:W-:Y:S01]  /*7f80*/  ISETP.NE.AND P0, PT, R77, RZ, PT ;  /* 0x000000ff4d00720c */ /* 0x000fe20003f05270 */
[----:B------:R-:W-:Y:S05]  /*7f90*/  WARPSYNC.ALL ;  /* 0x0000000000007948 */ /* 0x000fea0003800000 */
[----:B------:R-:W-:Y:S01]  /*7fa0*/  R2UR UR4, R34 ;  /* 0x00000000220472ca */ /* 0x000fe200000e0000 */
[----:B------:R-:W-:Y:S01]  /*7fb0*/  BSSY.RECONVERGENT B0, `(.L_x_113) ;  /* 0x0000060000007945 */ /* 0x000fe20003800200 */
[----:B------:R-:W-:Y:S01]  /*7fc0*/  R2UR UR5, R87 ;  /* 0x00000000570572ca */ /* 0x000fe200000e0000 */
[----:B------:R-:W-:Y:S01]  /*7fd0*/  IMAD.U32 R87, RZ, RZ, UR59 ;  /* 0x0000003bff577e24 */ /* 0x000fe2000f8e00ff */
[----:B-1-3--:R-:W-:Y:S02]  /*7fe0*/  LOP3.LUT R0, R56, 0xffffe000, RZ, 0xc0, !PT ;  /* 0xffffe00038007812 */ /* 0x00afe400078ec0ff */
[----:B------:R-:W-:Y:S01]  /*7ff0*/  LOP3.LUT R2, R57, 0xffffe000, RZ, 0xc0, !PT ;  /* 0xffffe00039027812 */ /* 0x000fe200078ec0ff */
[----:B------:R-:W-:Y:S01]  /*8000*/  IMAD R87, R87, 0x800, R76 ;  /* 0x0000080057577824 */ /* 0x000fe200078e024c */
[----:B------:R-:W-:Y:S02]  /*8010*/  LOP3.LUT R3, R58, 0xffffe000, RZ, 0xc0, !PT ;  /* 0xffffe0003a037812 */ /* 0x000fe400078ec0ff */
[----:B------:R-:W-:Y:S02]  /*8020*/  LOP3.LUT R20, R59, 0xffffe000, RZ, 0xc0, !PT ;  /* 0xffffe0003b147812 */ /* 0x000fe400078ec0ff */
[----:B----4-:R-:W-:Y:S01]  /*8030*/  LOP3.LUT R21, R52, 0xffffe000, RZ, 0xc0, !PT ;  /* 0xffffe00034157812 */ /* 0x010fe200078ec0ff */
[----:B------:R-:W1:Y:S01]  /*8040*/  LDTM.16dp128bit.x8 R4, tmem[UR4+0x20] ;  /* 0x00002004000479ee */ /* 0x000e620008180000 */
[----:B------:R-:W-:Y:S01]  /*8050*/  LOP3.LUT R36, R53, 0xffffe000, RZ, 0xc0, !PT ;  /* 0xffffe00035247812 */ /* 0x000fe200078ec0ff */
[----:B------:R-:W-:Y:S01]  /*8060*/  UIADD3 UR5, UPT, UPT, UR5, 0x120, URZ ;  /* 0x0000012005057890 */ /* 0x000fe2000fffe0ff */
[----:B------:R-:W-:Y:S01]  /*8070*/  LOP3.LUT R37, R54, 0xffffe000, RZ, 0xc0, !PT ;  /* 0xffffe00036257812 */ /* 0x000fe200078ec0ff */
[----:B------:R-:W-:Y:S01]  /*8080*/  NOP ;  /* 0x0000000000007918 */ /* 0x000fe20000000000 */
[----:B------:R-:W-:Y:S01]  /*8090*/  LOP3.LUT R38, R55, 0xffffe000, RZ, 0xc0, !PT ;  /* 0xffffe00037267812 */ /* 0x000fe200078ec0ff */
[----:B------:R-:W-:Y:S01]  /*80a0*/  UPRMT UR5, UR46, 0x654, UR5 ;  /* 0x000006542e057896 */ /* 0x000fe20008000005 */
[----:B------:R-:W-:Y:S02]  /*80b0*/  LOP3.LUT R39, R48, 0xffffe000, RZ, 0xc0, !PT ;  /* 0xffffe00030277812 */ /* 0x000fe400078ec0ff */
[----:B------:R-:W-:Y:S02]  /*80c0*/  LOP3.LUT R40, R49, 0xffffe000, RZ, 0xc0, !PT ;  /* 0xffffe00031287812 */ /* 0x000fe400078ec0ff */
[----:B------:R-:W-:Y:S02]  /*80d0*/  LOP3.LUT R41, R50, 0xffffe000, RZ, 0xc0, !PT ;  /* 0xffffe00032297812 */ /* 0x000fe400078ec0ff */
[----:B------:R-:W-:Y:S02]  /*80e0*/  LOP3.LUT R42, R51, 0xffffe000, RZ, 0xc0, !PT ;  /* 0xffffe000332a7812 */ /* 0x000fe400078ec0ff */
[----:B------:R-:W-:Y:S01]  /*80f0*/  LOP3.LUT R43, R44, 0xffffe000, RZ, 0xc0, !PT ;  /* 0xffffe0002c2b7812 */ /* 0x000fe200078ec0ff */
[----:B-1----:R-:W-:Y:S01]  /*8100*/  SYNCS.ARRIVE.TRANS64.RED.A1T0 RZ, [UR5], RZ ;  /* 0x000000ffffff79a7 */ /* 0x002fe20008100405 */
[----:B------:R-:W-:Y:S02]  /*8110*/  LOP3.LUT R44, R45, 0xffffe000, RZ, 0xc0, !PT ;  /* 0xffffe0002d2c7812 */ /* 0x000fe400078ec0ff */
[----:B------:R-:W-:Y:S02]  /*8120*/  LEA R87, R87, UR51, 0x2 ;  /* 0x0000003357577c11 */ /* 0x000fe4000f8e10ff */
[----:B------:R-:W-:Y:S02]  /*8130*/  LOP3.LUT R45, R46, 0xffffe000, RZ, 0xc0, !PT ;  /* 0xffffe0002e2d7812 */ /* 0x000fe400078ec0ff */
[----:B------:R-:W-:Y:S01]  /*8140*/  LOP3.LUT R46, R47, 0xffffe000, RZ, 0xc0, !PT ;  /* 0xffffe0002f2e7812 */ /* 0x000fe200078ec0ff */
[C---:B------:R-:W-:Y:S01]  /*8150*/  FMUL R4, R33.reuse, R4 ;  /* 0x0000000421047220 */ /* 0x040fe20000400000 */
[C-C-:B------:R-:W-:Y:S01]  /*8160*/  IADD3 R88, PT, PT, R86.reuse, 0x400, R87.reuse ;  /* 0x0000040056587810 */ /* 0x140fe20007ffe057 */
[----:B------:R-:W-:Y:S01]  /*8170*/  FMUL R5, R33, R5 ;  /* 0x0000000521057220 */ /* 0x000fe20000400000 */
[----:B------:R-:W-:Y:S01]  /*8180*/  IADD3 R85, PT, PT, R85, 0x400, R87 ;  /* 0x0000040055557810 */ /* 0x000fe20007ffe057 */
[C---:B------:R-:W-:Y:S01]  /*8190*/  FMUL R6, R33.reuse, R6 ;  /* 0x0000000621067220 */ /* 0x040fe20000400000 */
[----:B------:R-:W-:Y:S01]  /*81a0*/  FMUL R7, R33, R7 ;  /* 0x0000000721077220 */ /* 0x000fe20000400000 */
[----:B------:R-:W-:Y:S01]  /*81b0*/  FFMA R4, R35, R0, R4 ;  /* 0x0000000023047223 */ /* 0x000fe20000000004 */
[----:B------:R-:W-:Y:S01]  /*81c0*/  FMUL R8, R33, R8 ;  /* 0x0000000821087220 */ /* 0x000fe20000400000 */
[----:B------:R-:W-:Y:S01]  /*81d0*/  FFMA R5, R35, R2, R5 ;  /* 0x0000000223057223 */ /* 0x000fe20000000005 */
[----:B------:R-:W-:Y:S01]  /*81e0*/  FMUL R9, R33, R9 ;  /* 0x0000000921097220 */ /* 0x000fe20000400000 */
[----:B------:R-:W-:Y:S01]  /*81f0*/  FFMA R6, R35, R3, R6 ;  /* 0x0000000323067223 */ /* 0x000fe20000000006 */
[----:B------:R-:W-:Y:S01]  /*8200*/  F2FP.TF32.F32.PACK_B R4, R4 ;  /* 0x00000004ff04723e */ /* 0x000fe200024050ff */
[----:B------:R-:W-:Y:S01]  /*8210*/  FMUL R10, R33, R10 ;  /* 0x0000000a210a7220 */ /* 0x000fe20000400000 */
[----:B------:R-:W-:Y:S01]  /*8220*/  F2FP.TF32.F32.PACK_B R5, R5 ;  /* 0x00000005ff05723e */ /* 0x000fe200024050ff */
[----:B------:R-:W-:Y:S01]  /*8230*/  FFMA R7, R35, R20, R7 ;  /* 0x0000001423077223 */ /* 0x000fe20000000007 */
[----:B------:R-:W-:Y:S01]  /*8240*/  FMUL R11, R33, R11 ;  /* 0x0000000b210b7220 */ /* 0x000fe20000400000 */
        /* <DEDUP_REMOVED lines=8> */
[----:B------:R-:W-:Y:S01]  /*82d0*/  F2FP.TF32.F32.PACK_B R6, R6 ;  /* 0x00000006ff06723e */ /* 0x000fe200024050ff */
[----:B------:R-:W-:Y:S01]  /*82e0*/  FFMA R12, R35, R39, R12 ;  /* 0x00000027230c7223 */ /* 0x000fe2000000000c */
[----:B------:R-:W-:Y:S01]  /*82f0*/  F2FP.TF32.F32.PACK_B R7, R7 ;  /* 0x00000007ff07723e */ /* 0x000fe200024050ff */
[----:B------:R-:W-:Y:S01]  /*8300*/  FMUL R16, R33, R16 ;  /* 0x0000001021107220 */ /* 0x000fe20000400000 */
[----:B------:R-:W-:Y:S01]  /*8310*/  FFMA R13, R35, R40, R13 ;  /* 0x00000028230d7223 */ /* 0x000fe2000000000d */
[----:B------:R-:W-:Y:S01]  /*8320*/  FMUL R17, R33, R17 ;  /* 0x0000001121117220 */ /* 0x000fe20000400000 */
[----:B------:R-:W-:Y:S01]  /*8330*/  FFMA R14, R35, R41, R14 ;  /* 0x00000029230e7223 */ /* 0x000fe2000000000e */
[----:B------:R1:W-:Y:S01]  /*8340*/  STSM.16.M88.4 [R87+0x400], R4 ;  /* 0x0004000457007844 */ /* 0x0003e20000000200 */
[----:B------:R-:W-:Y:S01]  /*8350*/  FMUL R18, R33, R18 ;  /* 0x0000001221127220 */ /* 0x000fe20000400000 */
[----:B------:R-:W-:Y:S01]  /*8360*/  FFMA R15, R35, R42, R15 ;  /* 0x0000002a230f7223 */ /* 0x000fe2000000000f */
[----:B------:R-:W-:Y:S01]  /*8370*/  FMUL R19, R33, R19 ;  /* 0x0000001321137220 */ /* 0x000fe20000400000 */
[----:B------:R-:W-:Y:S01]  /*8380*/  F2FP.TF32.F32.PACK_B R8, R8 ;  /* 0x00000008ff08723e */ /* 0x000fe200024050ff */
[C---:B------:R-:W-:Y:S01]  /*8390*/  FFMA R16, R35.reuse, R43, R16 ;  /* 0x0000002b23107223 */ /* 0x040fe20000000010 */
[----:B------:R-:W-:Y:S01]  /*83a0*/  F2FP.TF32.F32.PACK_B R9, R9 ;  /* 0x00000009ff09723e */ /* 0x000fe200024050ff */
[C---:B------:R-:W-:Y:S01]  /*83b0*/  FFMA R17, R35.reuse, R44, R17 ;  /* 0x0000002c23117223 */ /* 0x040fe20000000011 */
[----:B------:R-:W-:Y:S01]  /*83c0*/  F2FP.TF32.F32.PACK_B R10, R10 ;  /* 0x0000000aff0a723e */ /* 0x000fe200024050ff */
[C---:B------:R-:W-:Y:S01]  /*83d0*/  FFMA R18, R35.reuse, R45, R18 ;  /* 0x0000002d23127223 */ /* 0x040fe20000000012 */
[----:B------:R-:W-:Y:S01]  /*83e0*/  F2FP.TF32.F32.PACK_B R11, R11 ;  /* 0x0000000bff0b723e */ /* 0x000fe200024050ff */
[----:B------:R-:W-:Y:S01]  /*83f0*/  FFMA R19, R35, R46, R19 ;  /* 0x0000002e23137223 */ /* 0x000fe20000000013 */
[----:B------:R-:W-:Y:S01]  /*8400*/  F2FP.TF32.F32.PACK_B R12, R12 ;  /* 0x0000000cff0c723e */ /* 0x000fe200024050ff */
[----:B------:R-:W-:Y:S01]  /*8410*/  IMAD.IADD R86, R86, 0x1, R85 ;  /* 0x0000000156567824 */ /* 0x000fe200078e0255 */
[----:B------:R-:W-:Y:S01]  /*8420*/  F2FP.TF32.F32.PACK_B R13, R13 ;  /* 0x0000000dff0d723e */ /* 0x000fe200024050ff */
[----:B------:R1:W-:Y:S01]  /*8430*/  STSM.16.M88.4 [R88], R8 ;  /* 0x0000000858007844 */ /* 0x0003e20000000200 */
        /* <DEDUP_REMOVED lines=18> */
[----:B------:R-:W-:Y:S02]  /*8560*/  UIADD3 UR41, UPT, UPT, UR52, 0x20, URZ ;  /* 0x0000002034297890 */ /* 0x000fe4000fffe0ff */
[----:B------:R-:W-:Y:S02]  /*8570*/  UIADD3 UR40, UPT, UPT, UR6, 0x400, URZ ;  /* 0x0000040006287890 */ /* 0x000fe4000fffe0ff */
[----:B------:R-:W-:Y:S09]  /*8580*/  UIADD3.X UR5, UPT, UPT, URZ, UR61, URZ, UP0, !UPT ;  /* 0x0000003dff057290 */ /* 0x000ff200087fe4ff */
[----:B------:R2:W-:Y:S02]  /*8590*/  UTMASTG.5D [UR40], [UR4] ;  /* 0x00000028040073b5 */ /* 0x0005e40008020000 */
[----:B--2---:R0:W-:Y:S02]  /*85a0*/  UTMACMDFLUSH ;  /* 0x00000000000079b7 */ /* 0x0041e40000000000 */
.L_x_114:
[----:B------:R-:W-:Y:S05]  /*85b0*/  BSYNC.RECONVERGENT B0 ;  /* 0x0000000000007941 */ /* 0x000fea0003800200 */
.L_x_113:
[----:B------:R-:W-:Y:S01]  /*85c0*/  UIADD3 UR58, UPT, UPT, UR59, 0x1, URZ ;  /* 0x000000013b3a7890 */ /* 0x000fe2000fffe0ff */
[----:B------:R-:W-:Y:S03]  /*85d0*/  BSSY.RECONVERGENT B0, `(.L_x_115) ;  /* 0x0000008000007945 */ /* 0x000fe60003800200 */
[----:B------:R-:W-:Y:S04]  /*85e0*/  UISETP.NE.AND UP0, UPT, UR58, 0x3, UPT ;  /* 0x000000033a00788c */ /* 0x000fe8000bf05270 */
[----:B------:R-:W-:Y:S02]  /*85f0*/  UISETP.EQ.XOR UP1, UPT, UR47, 0x3, !UP0 ;  /* 0x000000032f00788c */ /* 0x000fe4000c722a70 */
[----:B------:R-:W-:Y:S02]  /*8600*/  USEL UR58, UR58, URZ, UP0 ;  /* 0x000000ff3a3a7287 */ /* 0x000fe40008000000 */
[----:B------:R-:W-:Y:S04]  /*8610*/  USEL UR4, URZ, 0x1, !UP1 ;  /* 0x00000001ff047887 */ /* 0x000fe8000c800000 */
[----:B------:R-:W-:Y:S01]  /*8620*/  ULOP3.LUT UR56, UR56, UR4, URZ, 0x3c, !UPT ;  /* 0x0000000438387292 */ /* 0x000fe2000f8e3cff */
[----:B------:R-:W-:Y:S11]  /*8630*/  @P0 BRA `(.L_x_116) ;  /* 0x0000000000040947 */ /* 0x000ff60003800000 */
[----:B------:R-:W-:Y:S04]  /*8640*/  DEPBAR.LE SB0, 0x1 ;  /* 0x000080400000791a */ /* 0x000fe80000000000 */
.L_x_116:
[----:B------:R-:W-:Y:S05]  /*8650*/  BSYNC.RECONVERGENT B0 ;  /* 0x0000000000007941 */ /* 0x000fea0003800200 */
.L_x_115:
[----:B------:R-:W-:Y:S01]  /*8660*/  BAR.SYNC.DEFER_BLOCKING 0x1, 0x80 ;  /* 0x0042000000007b1d */ /* 0x000fe20000010000 */
[----:B------:R-:W-:Y:S01]  /*8670*/  UISETP.NE.AND UP0, UPT, UR55, -0x2, UPT ;  /* 0xfffffffe3700788c */ /* 0x000fe2000bf05270 */
[----:B------:R-:W-:Y:S08]  /*8680*/  IADD3 R0, PT, PT, R30, 0x1, RZ ;  /* 0x000000011e007810 */ /* 0x000ff00007ffe0ff */
[----:B------:R-:W-:Y:S05]  /*8690*/  BRA.U !UP0, `(.L_x_117) ;  /* 0x0000000108287547 */ /* 0x000fea000b800000 */
[----:B------:R-:W2:Y:S01]  /*86a0*/  S2R R2, SR_CgaCtaId ;  /* 0x0000000000027919 */ /* 0x000ea20000008800 */
[----:B------:R-:W-:Y:S01]  /*86b0*/  ISETP.NE.AND P0, PT, R84, RZ, PT ;  /* 0x000000ff5400720c */ /* 0x000fe20003f05270 */
[----:B------:R-:W-:Y:S01]  /*86c0*/  IMAD.U32 R3, RZ, RZ, UR54 ;  /* 0x00000036ff037e24 */ /* 0x000fe2000f8e00ff */
[----:B------:R-:W-:Y:S04]  /*86d0*/  UIADD3 UR54, UPT, UPT, UR54, 0x1, URZ ;  /* 0x0000000136367890 */ /* 0x000fe8000fffe0ff */
[----:B------:R-:W-:Y:S04]  /*86e0*/  UISETP.NE.AND UP0, UPT, UR54, 0x3, UPT ;  /* 0x000000033600788c */ /* 0x000fe8000bf05270 */
[----:B------:R-:W-:Y:S03]  /*86f0*/  USEL UR54, UR54, URZ, UP0 ;  /* 0x000000ff36367287 */ /* 0x000fe60008000000 */
[----:B------:R-:W-:Y:S05]  /*8700*/  @P0 LEA R3, R3, UR51, 0x3 ;  /* 0x0000003303030c11 */ /* 0x000fea000f8e18ff */
[----:B------:R-:W-:Y:S05]  /*8710*/  @P0 VIADD R3, R3, 0xd8 ;  /* 0x000000d803030836 */ /* 0x000fea0000000000 */
[----:B--2---:R-:W-:Y:S04]  /*8720*/  @P0 PRMT R2, R2, 0x654, R3 ;  /* 0x0000065402020816 */ /* 0x004fe80000000003 */
[----:B------:R2:W-:Y:S03]  /*8730*/  @P0 SYNCS.ARRIVE.TRANS64.RED.A1T0 RZ, [R2+URZ], RZ ;  /* 0x000000ff02ff09a7 */ /* 0x0005e600081004ff */
.L_x_117:
[----:B------:R-:W-:Y:S01]  /*8740*/  ISETP.NE.AND P1, PT, R82, RZ, PT ;  /* 0x000000ff5200720c */ /* 0x000fe20003f25270 */
[----:B------:R-:W-:Y:S01]  /*8750*/  UIADD3 UR55, UPT, UPT, UR55, 0x2, URZ ;  /* 0x0000000237377890 */ /* 0x000fe2000fffe0ff */
[----:B------:R-:W-:Y:S01]  /*8760*/  ISETP.NE.AND P0, PT, R0, 0x2, PT ;  /* 0x000000020000780c */ /* 0x000fe20003f05270 */
[----:B------:R-:W-:Y:S01]  /*8770*/  UMOV UR47, UR53 ;  /* 0x00000035002f7c82 */ /* 0x000fe20008000000 */
[----:B------:R-:W-:Y:S01]  /*8780*/  LOP3.LUT R74, R74, 0x1, RZ, 0x3c, !PT ;  /* 0x000000014a4a7812 */ /* 0x000fe200078e3cff */
[----:B-1----:R-:W-:Y:S01]  /*8790*/  IMAD.IADD R16, R29, 0x1, R66 ;  /* 0x000000011d107824 */ /* 0x002fe200078e0242 */
[----:B--2---:R-:W-:Y:S01]  /*87a0*/  SEL R2, RZ, 0x1, P0 ;  /* 0x00000001ff027807 */ /* 0x004fe20000000000 */
[----:B------:R-:W-:Y:S01]  /*87b0*/  IMAD.IADD R19, R31, 0x1, R68 ;  /* 0x000000011f137824 */ /* 0x000fe200078e0244 */
[----:B------:R-:W-:Y:S02]  /*87c0*/  SEL R30, R0, RZ, P0 ;  /* 0x000000ff001e7207 */ /* 0x000fe40000000000 */
[----:B------:R-:W-:Y:S03]  /*87d0*/  LOP3.LUT R75, R75, R2, RZ, 0x3c, !PT ;  /* 0x000000024b4b7212 */ /* 0x000fe600078e3cff */
[----:B------:R-:W-:Y:S05]  /*87e0*/  @P1 BRA `(.L_x_118) ;  /* 0xffffffd800001947 */ /* 0x000fea000383ffff */
[----:B------:R-:W-:-:S09]  /*87f0*/  UISETP.NE.AND UP0, UPT, UR50, URZ, UPT ;  /* 0x000000ff3200728c */ /* 0x000fd2000bf05270 */
[----:B------:R-:W-:Y:S05]  /*8800*/  BRA.U !UP0, `(.L_x_119) ;  /* 0x0000000108487547 */ /* 0x000fea000b800000 */
[----:B------:R-:W1:Y:S02]  /*8810*/  LDCU.64 UR4, c[0x0][0x990] ;  /* 0x00013200ff0477ac */ /* 0x000e640008000a00 */
[----:B-1----:R-:W-:-:S04]  /*8820*/  UISETP.NE.U32.AND UP0, UPT, UR4, URZ, UPT ;  /* 0x000000ff0400728c */ /* 0x002fc8000bf05070 */
[----:B------:R-:W-:-:S09]  /*8830*/  UISETP.NE.AND.EX UP0, UPT, UR5, URZ, UPT, UP0 ;  /* 0x000000ff0500728c */ /* 0x000fd2000bf05300 */
[----:B------:R-:W-:Y:S05]  /*8840*/  BRA.U UP0, `(.L_x_120) ;  /* 0x00000001000c7547 */ /* 0x000fea000b800000 */
[----:B------:R-:W-:-:S13]  /*8850*/  FSETP.NEU.AND P0, PT, R35, RZ, PT ;  /* 0x000000ff2300720b */ /* 0x000fda0003f0d000 */
[----:B------:R-:W-:Y:S05]  /*8860*/  @!P0 EXIT ;  /* 0x000000000000894d */ /* 0x000fea0003800000 */
[----:B------:R-:W-:Y:S05]  /*8870*/  BRA `(.L_x_119) ;  /* 0x00000000002c7947 */ /* 0x000fea0003800000 */
.L_x_120:
[----:B------:R-:W-:Y:S01]  /*8880*/  ISETP.NE.AND P0, PT, R83, RZ, PT ;  /* 0x000000ff5300720c */ /* 0x000fe20003f05270 */
[----:B------:R-:W-:-:S12]  /*8890*/  BSSY.RECONVERGENT B0, `(.L_x_119) ;  /* 0x0000009000007945 */ /* 0x000fd80003800200 */
[----:B------:R-:W-:Y:S05]  /*88a0*/  @P0 BRA `(.L_x_121) ;  /* 0x0000000000140947 */ /* 0x000fea0003800000 */
[----:B------:R-:W1:Y:S02]  /*88b0*/  LDCU.64 UR4, c[0x0][0x988] ;  /* 0x00013100ff0477ac */ /* 0x000e640008000a00 */
[----:B-1----:R-:W-:-:S04]  /*88c0*/  ISETP.NE.U32.AND P0, PT, RZ, UR4, PT ;  /* 0x00000004ff007c0c */ /* 0x002fc8000bf05070 */
[----:B------:R-:W-:-:S13]  /*88d0*/  ISETP.NE.AND.EX P0, PT, RZ, UR5, PT, P0 ;  /* 0x00000005ff007c0c */ /* 0x000fda000bf05300 */
[----:B------:R-:W-:Y:S05]  /*88e0*/  @!P0 EXIT ;  /* 0x000000000000894d */ /* 0x000fea0003800000 */
[----:B------:R-:W-:Y:S05]  /*88f0*/  BRA `(.L_x_122) ;  /* 0x0000000000087947 */ /* 0x000fea0003800000 */
.L_x_121:
[----:B------:R-:W-:-:S13]  /*8900*/  FSETP.NEU.AND P0, PT, R35, RZ, PT ;  /* 0x000000ff2300720b */ /* 0x000fda0003f0d000 */
[----:B------:R-:W-:Y:S05]  /*8910*/  @!P0 EXIT ;  /* 0x000000000000894d */ /* 0x000fea0003800000 */
.L_x_122:
[----:B------:R-:W-:Y:S05]  /*8920*/  BSYNC.RECONVERGENT B0 ;  /* 0x0000000000007941 */ /* 0x000fea0003800200 */
.L_x_119:
[----:B------:R-:W-:Y:S01]  /*8930*/  ULEA UR4, UR54, UR51, 0x3 ;  /* 0x0000003336047291 */ /* 0x000fe2000f8e18ff */
[----:B------:R-:W-:-:S04]  /*8940*/  DEPBAR.LE SB0, 0x0 ;  /* 0x000080000000791a */ /* 0x000fc80000000000 */
[----:B------:R-:W-:-:S04]  /*8950*/  UIADD3 UR4, UPT, UPT, UR4, 0xd8, URZ ;  /* 0x000000d804047890 */ /* 0x000fc8000fffe0ff */
[----:B------:R-:W-:-:S09]  /*8960*/  UPRMT UR4, UR46, 0x654, UR4 ;  /* 0x000006542e047896 */ /* 0x000fd20008000004 */
[----:B------:R-:W-:Y:S01]  /*8970*/  SYNCS.ARRIVE.TRANS64.RED.A1T0 RZ, [UR4], RZ ;  /* 0x000000ffffff79a7 */ /* 0x000fe20008100404 */
[----:B------:R-:W-:Y:S05]  /*8980*/  EXIT ;  /* 0x000000000000794d */ /* 0x000fea0003800000 */
.L_x_25:
[----:B------:R-:W-:Y:S07]  /*8990*/  MOV R3, UR45 ;  /* 0x0000002d00037c02 */ /* 0x000fee0008000f00 */
.L_x_123:
[----:B---3--:R3:W4:Y:S02]  /*89a0*/  SYNCS.PHASECHK.TRANS64.TRYWAIT P0, [R3+URZ+0x60], R14 ;  /* 0x0000600e030075a7 */ /* 0x00872400080011ff */
[----:B----4-:R-:W-:Y:S05]  /*89b0*/  @!P0 NANOSLEEP.SYNCS 0x989680 ;  /* 0x009896800000895d */ /* 0x010fea0003900000 */
[----:B------:R-:W4:Y:S02]  /*89c0*/  @!P0 SYNCS.PHASECHK.TRANS64 P0, [R3+URZ+0x60], R14 ;  /* 0x0000600e030085a7 */ /* 0x000f2400080010ff */
[----:B----4-:R-:W-:Y:S05]  /*89d0*/  @!P0 BRA `(.L_x_123) ;  /* 0xfffffffc00f08947 */ /* 0x010fea000383ffff */
[----:B------:R-:W-:Y:S05]  /*89e0*/  BRA `(.L_x_24) ;  /* 0xffffff9400207947 */ /* 0x000fea000383ffff */
.L_x_32:
[----:B------:R-:W-:Y:S07]  /*89f0*/  MOV R4, UR49 ;  /* 0x0000003100047c02 */ /* 0x000fee0008000f00 */
.L_x_124:
[----:B----4-:R4:W1:Y:S02]  /*8a00*/  SYNCS.PHASECHK.TRANS64.TRYWAIT P0, [R4+URZ+0x60], R7 ;  /* 0x00006007040075a7 */ /* 0x01086400080011ff */
[----:B-1----:R-:W-:Y:S05]  /*8a10*/  @!P0 NANOSLEEP.SYNCS 0x989680 ;  /* 0x009896800000895d */ /* 0x002fea0003900000 */
[----:B------:R-:W1:Y:S02]  /*8a20*/  @!P0 SYNCS.PHASECHK.TRANS64 P0, [R4+URZ+0x60], R7 ;  /* 0x00006007040085a7 */ /* 0x000e6400080010ff */
[----:B-1----:R-:W-:Y:S05]  /*8a30*/  @!P0 BRA `(.L_x_124) ;  /* 0xfffffffc00f08947 */ /* 0x002fea000383ffff */
[----:B------:R-:W-:Y:S05]  /*8a40*/  BRA `(.L_x_31) ;  /* 0xffffff9800d47947 */ /* 0x000fea000383ffff */
.L_x_37:
[----:B-1----:R-:W-:-:S07]  /*8a50*/  MOV R2, UR57 ;  /* 0x0000003900027c02 */ /* 0x002fce0008000f00 */
.L_x_125:
[----:B-1----:R1:W3:Y:S02]  /*8a60*/  SYNCS.PHASECHK.TRANS64.TRYWAIT P0, [R2+URZ+0x100], R3 ;  /* 0x00010003020075a7 */ /* 0x0022e400080011ff */
[----:B---3--:R-:W-:Y:S05]  /*8a70*/  @!P0 NANOSLEEP.SYNCS 0x989680 ;  /* 0x009896800000895d */ /* 0x008fea0003900000 */
[----:B------:R-:W3:Y:S02]  /*8a80*/  @!P0 SYNCS.PHASECHK.TRANS64 P0, [R2+URZ+0x100], R3 ;  /* 0x00010003020085a7 */ /* 0x000ee400080010ff */
[----:B---3--:R-:W-:Y:S05]  /*8a90*/  @!P0 BRA `(.L_x_125) ;  /* 0xfffffffc00f08947 */ /* 0x008fea000383ffff */
[----:B------:R-:W-:Y:S05]  /*8aa0*/  BRA `(.L_x_126) ;  /* 0xffffffa000107947 */ /* 0x000fea000383ffff */
.L_x_41:
[----:B------:R-:W-:-:S07]  /*8ab0*/  MOV R0, UR4 ;  /* 0x0000000400007c02 */ /* 0x000fce0008000f00 */
.L_x_127:
[----:B-1----:R1:W2:Y:S02]  /*8ac0*/  SYNCS.PHASECHK.TRANS64.TRYWAIT P0, [R0+URZ], R3 ;  /* 0x00000003000075a7 */ /* 0x0022a400080011ff */
[----:B--2---:R-:W-:Y:S05]  /*8ad0*/  @!P0 NANOSLEEP.SYNCS 0x989680 ;  /* 0x009896800000895d */ /* 0x004fea0003900000 */
[----:B------:R-:W2:Y:S02]  /*8ae0*/  @!P0 SYNCS.PHASECHK.TRANS64 P0, [R0+URZ], R3 ;  /* 0x00000003000085a7 */ /* 0x000ea400080010ff */
[----:B--2---:R-:W-:Y:S05]  /*8af0*/  @!P0 BRA `(.L_x_127) ;  /* 0xfffffffc00f08947 */ /* 0x004fea000383ffff */
[----:B------:R-:W-:Y:S05]  /*8b00*/  BRA `(.L_x_128) ;  /* 0xffffffa400607947 */ /* 0x000fea000383ffff */
.L_x_42:
[----:B------:R-:W-:-:S07]  /*8b10*/  MOV R0, UR4 ;  /* 0x0000000400007c02 */ /* 0x000fce0008000f00 */
.L_x_129:
[----:B-1----:R1:W2:Y:S02]  /*8b20*/  SYNCS.PHASECHK.TRANS64.TRYWAIT P0, [R0+URZ], R3 ;  /* 0x00000003000075a7 */ /* 0x0022a400080011ff */
[----:B--2---:R-:W-:Y:S05]  /*8b30*/  @!P0 NANOSLEEP.SYNCS 0x989680 ;  /* 0x009896800000895d */ /* 0x004fea0003900000 */
[----:B------:R-:W2:Y:S02]  /*8b40*/  @!P0 SYNCS.PHASECHK.TRANS64 P0, [R0+URZ], R3 ;  /* 0x00000003000085a7 */ /* 0x000ea400080010ff */
[----:B--2---:R-:W-:Y:S05]  /*8b50*/  @!P0 BRA `(.L_x_129) ;  /* 0xfffffffc00f08947 */ /* 0x004fea000383ffff */
[----:B------:R-:W-:Y:S05]  /*8b60*/  BRA `(.L_x_130) ;  /* 0xffffffa4006c7947 */ /* 0x000fea000383ffff */
.L_x_43:
[----:B------:R-:W-:-:S07]  /*8b70*/  MOV R0, UR4 ;  /* 0x0000000400007c02 */ /* 0x000fce0008000f00 */
.L_x_131:
[----:B-1----:R1:W2:Y:S02]  /*8b80*/  SYNCS.PHASECHK.TRANS64.TRYWAIT P0, [R0+URZ], R3 ;  /* 0x00000003000075a7 */ /* 0x0022a400080011ff */
[----:B--2---:R-:W-:Y:S05]  /*8b90*/  @!P0 NANOSLEEP.SYNCS 0x989680 ;  /* 0x009896800000895d */ /* 0x004fea0003900000 */
[----:B------:R-:W2:Y:S02]  /*8ba0*/  @!P0 SYNCS.PHASECHK.TRANS64 P0, [R0+URZ], R3 ;  /* 0x00000003000085a7 */ /* 0x000ea400080010ff */
[----:B--2---:R-:W-:Y:S05]  /*8bb0*/  @!P0 BRA `(.L_x_131) ;  /* 0xfffffffc00f08947 */ /* 0x004fea000383ffff */
[----:B------:R-:W-:Y:S05]  /*8bc0*/  BRA `(.L_x_132) ;  /* 0xffffffa400787947 */ /* 0x000fea000383ffff */
.L_x_44:
[----:B------:R-:W-:-:S07]  /*8bd0*/  MOV R0, UR4 ;  /* 0x0000000400007c02 */ /* 0x000fce0008000f00 */
.L_x_133:
[----:B-1----:R1:W2:Y:S02]  /*8be0*/  SYNCS.PHASECHK.TRANS64.TRYWAIT P0, [R0+URZ], R3 ;  /* 0x00000003000075a7 */ /* 0x0022a400080011ff */
[----:B--2---:R-:W-:Y:S05]  /*8bf0*/  @!P0 NANOSLEEP.SYNCS 0x989680 ;  /* 0x009896800000895d */ /* 0x004fea0003900000 */
[----:B------:R-:W2:Y:S02]  /*8c00*/  @!P0 SYNCS.PHASECHK.TRANS64 P0, [R0+URZ], R3 ;  /* 0x00000003000085a7 */ /* 0x000ea400080010ff */
[----:B--2---:R-:W-:Y:S05]  /*8c10*/  @!P0 BRA `(.L_x_133) ;  /* 0xfffffffc00f08947 */ /* 0x004fea000383ffff */
[----:B------:R-:W-:Y:S05]  /*8c20*/  BRA `(.L_x_134) ;  /* 0xffffffa400847947 */ /* 0x000fea000383ffff */
.L_x_45:
[----:B------:R-:W-:-:S07]  /*8c30*/  MOV R0, UR4 ;  /* 0x0000000400007c02 */ /* 0x000fce0008000f00 */
.L_x_135:
[----:B-1----:R1:W2:Y:S02]  /*8c40*/  SYNCS.PHASECHK.TRANS64.TRYWAIT P0, [R0+URZ], R3 ;  /* 0x00000003000075a7 */ /* 0x0022a400080011ff */
[----:B--2---:R-:W-:Y:S05]  /*8c50*/  @!P0 NANOSLEEP.SYNCS 0x989680 ;  /* 0x009896800000895d */ /* 0x004fea0003900000 */
[----:B------:R-:W2:Y:S02]  /*8c60*/  @!P0 SYNCS.PHASECHK.TRANS64 P0, [R0+URZ], R3 ;  /* 0x00000003000085a7 */ /* 0x000ea400080010ff */
[----:B--2---:R-:W-:Y:S05]  /*8c70*/  @!P0 BRA `(.L_x_135) ;  /* 0xfffffffc00f08947 */ /* 0x004fea000383ffff */
[----:B------:R-:W-:Y:S05]  /*8c80*/  BRA `(.L_x_136) ;  /* 0xffffffa400907947 */ /* 0x000fea000383ffff */
.L_x_46:
[----:B------:R-:W-:-:S07]  /*8c90*/  MOV R0, UR4 ;  /* 0x0000000400007c02 */ /* 0x000fce0008000f00 */
.L_x_137:
[----:B-1----:R1:W2:Y:S02]  /*8ca0*/  SYNCS.PHASECHK.TRANS64.TRYWAIT P0, [R0+URZ], R3 ;  /* 0x00000003000075a7 */ /* 0x0022a400080011ff */
[----:B--2---:R-:W-:Y:S05]  /*8cb0*/  @!P0 NANOSLEEP.SYNCS 0x989680 ;  /* 0x009896800000895d */ /* 0x004fea0003900000 */
[----:B------:R-:W2:Y:S02]  /*8cc0*/  @!P0 SYNCS.PHASECHK.TRANS64 P0, [R0+URZ], R3 ;  /* 0x00000003000085a7 */ /* 0x000ea400080010ff */
[----:B--2---:R-:W-:Y:S05]  /*8cd0*/  @!P0 BRA `(.L_x_137) ;  /* 0xfffffffc00f08947 */ /* 0x004fea000383ffff */
[----:B------:R-:W-:Y:S05]  /*8ce0*/  BRA `(.L_x_138) ;  /* 0xffffffa4009c7947 */ /* 0x000fea000383ffff */
.L_x_47:
[----:B------:R-:W-:-:S07]  /*8cf0*/  MOV R0, UR4 ;  /* 0x0000000400007c02 */ /* 0x000fce0008000f00 */
.L_x_139:
[----:B-1----:R1:W2:Y:S02]  /*8d00*/  SYNCS.PHASECHK.TRANS64.TRYWAIT P0, [R0+URZ], R3 ;  /* 0x00000003000075a7 */ /* 0x0022a400080011ff */
[----:B--2---:R-:W-:Y:S05]  /*8d10*/  @!P0 NANOSLEEP.SYNCS 0x989680 ;  /* 0x009896800000895d */ /* 0x004fea0003900000 */
[----:B------:R-:W2:Y:S02]  /*8d20*/  @!P0 SYNCS.PHASECHK.TRANS64 P0, [R0+URZ], R3 ;  /* 0x00000003000085a7 */ /* 0x000ea400080010ff */
[----:B--2---:R-:W-:Y:S05]  /*8d30*/  @!P0 BRA `(.L_x_139) ;  /* 0xfffffffc00f08947 */ /* 0x004fea000383ffff */
[----:B------:R-:W-:Y:S05]  /*8d40*/  BRA `(.L_x_140) ;  /* 0xffffffa400a87947 */ /* 0x000fea000383ffff */
.L_x_48:
[----:B------:R-:W-:-:S07]  /*8d50*/  MOV R0, UR4 ;  /* 0x0000000400007c02 */ /* 0x000fce0008000f00 */
.L_x_141:
[----:B-1----:R1:W2:Y:S02]  /*8d60*/  SYNCS.PHASECHK.TRANS64.TRYWAIT P0, [R0+URZ], R3 ;  /* 0x00000003000075a7 */ /* 0x0022a400080011ff */
[----:B--2---:R-:W-:Y:S05]  /*8d70*/  @!P0 NANOSLEEP.SYNCS 0x989680 ;  /* 0x009896800000895d */ /* 0x004fea0003900000 */
[----:B------:R-:W2:Y:S02]  /*8d80*/  @!P0 SYNCS.PHASECHK.TRANS64 P0, [R0+URZ], R3 ;  /* 0x00000003000085a7 */ /* 0x000ea400080010ff */
[----:B--2---:R-:W-:Y:S05]  /*8d90*/  @!P0 BRA `(.L_x_141) ;  /* 0xfffffffc00f08947 */ /* 0x004fea000383ffff */
[----:B------:R-:W-:Y:S05]  /*8da0*/  BRA `(.L_x_142) ;  /* 0xffffffa400b47947 */ /* 0x000fea000383ffff */
.L_x_49:
[----:B------:R-:W-:-:S07]  /*8db0*/  MOV R0, UR4 ;  /* 0x0000000400007c02 */ /* 0x000fce0008000f00 */
.L_x_143:
[----:B-1----:R1:W2:Y:S02]  /*8dc0*/  SYNCS.PHASECHK.TRANS64.TRYWAIT P0, [R0+URZ], R3 ;  /* 0x00000003000075a7 */ /* 0x0022a400080011ff */
[----:B--2---:R-:W-:Y:S05]  /*8dd0*/  @!P0 NANOSLEEP.SYNCS 0x989680 ;  /* 0x009896800000895d */ /* 0x004fea0003900000 */
[----:B------:R-:W2:Y:S02]  /*8de0*/  @!P0 SYNCS.PHASECHK.TRANS64 P0, [R0+URZ], R3 ;  /* 0x00000003000085a7 */ /* 0x000ea400080010ff */
[----:B--2---:R-:W-:Y:S05]  /*8df0*/  @!P0 BRA `(.L_x_143) ;  /* 0xfffffffc00f08947 */ /* 0x004fea000383ffff */
[----:B------:R-:W-:Y:S05]  /*8e00*/  BRA `(.L_x_144) ;  /* 0xffffffa400c07947 */ /* 0x000fea000383ffff */
.L_x_50:
[----:B------:R-:W-:-:S07]  /*8e10*/  MOV R0, UR4 ;  /* 0x0000000400007c02 */ /* 0x000fce0008000f00 */
.L_x_145:
[----:B-1----:R1:W2:Y:S02]  /*8e20*/  SYNCS.PHASECHK.TRANS64.TRYWAIT P0, [R0+URZ], R3 ;  /* 0x00000003000075a7 */ /* 0x0022a400080011ff */
[----:B--2---:R-:W-:Y:S05]  /*8e30*/  @!P0 NANOSLEEP.SYNCS 0x989680 ;  /* 0x009896800000895d */ /* 0x004fea0003900000 */
[----:B------:R-:W2:Y:S02]  /*8e40*/  @!P0 SYNCS.PHASECHK.TRANS64 P0, [R0+URZ], R3 ;  /* 0x00000003000085a7 */ /* 0x000ea400080010ff */
[----:B--2---:R-:W-:Y:S05]  /*8e50*/  @!P0 BRA `(.L_x_145) ;  /* 0xfffffffc00f08947 */ /* 0x004fea000383ffff */
[----:B------:R-:W-:Y:S05]  /*8e60*/  BRA `(.L_x_146) ;  /* 0xffffffa400cc7947 */ /* 0x000fea000383ffff */
.L_x_51:
[----:B------:R-:W-:-:S07]  /*8e70*/  MOV R0, UR4 ;  /* 0x0000000400007c02 */ /* 0x000fce0008000f00 */
.L_x_147:
[----:B-1----:R1:W2:Y:S02]  /*8e80*/  SYNCS.PHASECHK.TRANS64.TRYWAIT P0, [R0+URZ], R3 ;  /* 0x00000003000075a7 */ /* 0x0022a400080011ff */
[----:B--2---:R-:W-:Y:S05]  /*8e90*/  @!P0 NANOSLEEP.SYNCS 0x989680 ;  /* 0x009896800000895d */ /* 0x004fea0003900000 */
[----:B------:R-:W2:Y:S02]  /*8ea0*/  @!P0 SYNCS.PHASECHK.TRANS64 P0, [R0+URZ], R3 ;  /* 0x00000003000085a7 */ /* 0x000ea400080010ff */
[----:B--2---:R-:W-:Y:S05]  /*8eb0*/  @!P0 BRA `(.L_x_147) ;  /* 0xfffffffc00f08947 */ /* 0x004fea000383ffff */
[----:B------:R-:W-:Y:S05]  /*8ec0*/  BRA `(.L_x_148) ;  /* 0xffffffa400d87947 */ /* 0x000fea000383ffff */
.L_x_54:
[----:B------:R-:W-:-:S07]  /*8ed0*/  MOV R4, UR46 ;  /* 0x0000002e00047c02 */ /* 0x000fce0008000f00 */
.L_x_149:
[----:B--2---:R2:W3:Y:S02]  /*8ee0*/  SYNCS.PHASECHK.TRANS64.TRYWAIT P1, [R4+URZ+0x108], R7 ;  /* 0x00010807040075a7 */ /* 0x0044e400080211ff */
[----:B---3--:R-:W-:Y:S05]  /*8ef0*/  @!P1 NANOSLEEP.SYNCS 0x989680 ;  /* 0x009896800000995d */ /* 0x008fea0003900000 */
[----:B------:R-:W3:Y:S02]  /*8f00*/  @!P1 SYNCS.PHASECHK.TRANS64 P1, [R4+URZ+0x108], R7 ;  /* 0x00010807040095a7 */ /* 0x000ee400080210ff */
[----:B---3--:R-:W-:Y:S05]  /*8f10*/  @!P1 BRA `(.L_x_149) ;  /* 0xfffffffc00f09947 */ /* 0x008fea000383ffff */
[----:B------:R-:W-:Y:S05]  /*8f20*/  BRA `(.L_x_150) ;  /* 0xffffffa8003c7947 */ /* 0x000fea000383ffff */
.L_x_55:
[----:B--2---:R-:W-:-:S07]  /*8f30*/  MOV R4, UR46 ;  /* 0x0000002e00047c02 */ /* 0x004fce0008000f00 */
.L_x_151:
[----:B--2---:R2:W3:Y:S02]  /*8f40*/  SYNCS.PHASECHK.TRANS64.TRYWAIT P1, [R4+URZ+0x100], R5 ;  /* 0x00010005040075a7 */ /* 0x0044e400080211ff */
[----:B---3--:R-:W-:Y:S05]  /*8f50*/  @!P1 NANOSLEEP.SYNCS 0x989680 ;  /* 0x009896800000995d */ /* 0x008fea0003900000 */
[----:B------:R-:W3:Y:S02]  /*8f60*/  @!P1 SYNCS.PHASECHK.TRANS64 P1, [R4+URZ+0x100], R5 ;  /* 0x00010005040095a7 */ /* 0x000ee400080210ff */
[----:B---3--:R-:W-:Y:S05]  /*8f70*/  @!P1 BRA `(.L_x_151) ;  /* 0xfffffffc00f09947 */ /* 0x008fea000383ffff */
[----:B------:R-:W-:Y:S05]  /*8f80*/  BRA `(.L_x_152) ;  /* 0xffffffa800447947 */ /* 0x000fea000383ffff */
.L_x_63:
[----:B------:R-:W-:-:S07]  /*8f90*/  MOV R0, UR7 ;  /* 0x0000000700007c02 */ /* 0x000fce0008000f00 */
.L_x_153:
[----:B--2---:R2:W3:Y:S02]  /*8fa0*/  SYNCS.PHASECHK.TRANS64.TRYWAIT P0, [R0+URZ+0x100], R5 ;  /* 0x00010005000075a7 */ /* 0x0044e400080011ff */
[----:B---3--:R-:W-:Y:S05]  /*8fb0*/  @!P0 NANOSLEEP.SYNCS 0x989680 ;  /* 0x009896800000895d */ /* 0x008fea0003900000 */
[----:B------:R-:W3:Y:S02]  /*8fc0*/  @!P0 SYNCS.PHASECHK.TRANS64 P0, [R0+URZ+0x100], R5 ;  /* 0x00010005000085a7 */ /* 0x000ee400080010ff */
[----:B---3--:R-:W-:Y:S05]  /*8fd0*/  @!P0 BRA `(.L_x_153) ;  /* 0xfffffffc00f08947 */ /* 0x008fea000383ffff */
[----:B------:R-:W-:Y:S05]  /*8fe0*/  BRA `(.L_x_154) ;  /* 0xffffffac00d07947 */ /* 0x000fea000383ffff */
.L_x_64:
[----:B------:R-:W-:-:S07]  /*8ff0*/  MOV R5, UR9 ;  /* 0x0000000900057c02 */ /* 0x000fce0008000f00 */
.L_x_155:
[----:B--2---:R2:W3:Y:S02]  /*9000*/  SYNCS.PHASECHK.TRANS64.TRYWAIT P0, [R5+URZ+0x120], R0 ;  /* 0x00012000050075a7 */ /* 0x0044e400080011ff */
[----:B---3--:R-:W-:Y:S05]  /*9010*/  @!P0 NANOSLEEP.SYNCS 0x989680 ;  /* 0x009896800000895d */ /* 0x008fea0003900000 */
[----:B------:R-:W3:Y:S02]  /*9020*/  @!P0 SYNCS.PHASECHK.TRANS64 P0, [R5+URZ+0x120], R0 ;  /* 0x00012000050085a7 */ /* 0x000ee400080010ff */
[----:B---3--:R-:W-:Y:S05]  /*9030*/  @!P0 BRA `(.L_x_155) ;  /* 0xfffffffc00f08947 */ /* 0x008fea000383ffff */
[----:B------:R-:W-:Y:S05]  /*9040*/  BRA `(.L_x_156) ;  /* 0xffffffac00ec7947 */ /* 0x000fea000383ffff */
.L_x_67:
[----:B--2---:R-:W-:Y:S07]  /*9050*/  MOV R0, UR8 ;  /* 0x0000000800007c02 */ /* 0x004fee0008000f00 */
.L_x_157:
[----:B--2---:R2:W3:Y:S02]  /*9060*/  SYNCS.PHASECHK.TRANS64.TRYWAIT P0, [R0+URZ], R5 ;  /* 0x00000005000075a7 */ /* 0x0044e400080011ff */
[----:B---3--:R-:W-:Y:S05]  /*9070*/  @!P0 NANOSLEEP.SYNCS 0x989680 ;  /* 0x009896800000895d */ /* 0x008fea0003900000 */
[----:B------:R-:W3:Y:S02]  /*9080*/  @!P0 SYNCS.PHASECHK.TRANS64 P0, [R0+URZ], R5 ;  /* 0x00000005000085a7 */ /* 0x000ee400080010ff */
[----:B---3--:R-:W-:Y:S05]  /*9090*/  @!P0 BRA `(.L_x_157) ;  /* 0xfffffffc00f08947 */ /* 0x008fea000383ffff */
[----:B------:R-:W-:Y:S05]  /*90a0*/  BRA `(.L_x_66) ;  /* 0xffffffb0001c7947 */ /* 0x000fea000383ffff */
.L_x_70:
[----:B------:R-:W-:-:S07]  /*90b0*/  MOV R0, UR5 ;  /* 0x0000000500007c02 */ /* 0x000fce0008000f00 */
.L_x_158:
[----:B--2---:R2:W4:Y:S02]  /*90c0*/  SYNCS.PHASECHK.TRANS64.TRYWAIT P0, [R0+URZ], R3 ;  /* 0x00000003000075a7 */ /* 0x00452400080011ff */
[----:B----4-:R-:W-:Y:S05]  /*90d0*/  @!P0 NANOSLEEP.SYNCS 0x989680 ;  /* 0x009896800000895d */ /* 0x010fea0003900000 */
[----:B------:R-:W4:Y:S02]  /*90e0*/  @!P0 SYNCS.PHASECHK.TRANS64 P0, [R0+URZ], R3 ;  /* 0x00000003000085a7 */ /* 0x000f2400080010ff */
[----:B----4-:R-:W-:Y:S05]  /*90f0*/  @!P0 BRA `(.L_x_158) ;  /* 0xfffffffc00f08947 */ /* 0x010fea000383ffff */
[----:B------:R-:W-:Y:S05]  /*9100*/  BRA `(.L_x_159) ;  /* 0xffffffb400087947 */ /* 0x000fea000383ffff */
.L_x_71:
[----:B------:R-:W-:-:S07]  /*9110*/  MOV R0, UR6 ;  /* 0x0000000600007c02 */ /* 0x000fce0008000f00 */
.L_x_160:
[----:B--2---:R2:W4:Y:S02]  /*9120*/  SYNCS.PHASECHK.TRANS64.TRYWAIT P0, [R0+URZ], R3 ;  /* 0x00000003000075a7 */ /* 0x00452400080011ff */
[----:B----4-:R-:W-:Y:S05]  /*9130*/  @!P0 NANOSLEEP.SYNCS 0x989680 ;  /* 0x009896800000895d */ /* 0x010fea0003900000 */
[----:B------:R-:W4:Y:S02]  /*9140*/  @!P0 SYNCS.PHASECHK.TRANS64 P0, [R0+URZ], R3 ;  /* 0x00000003000085a7 */ /* 0x000f2400080010ff */
[----:B----4-:R-:W-:Y:S05]  /*9150*/  @!P0 BRA `(.L_x_160) ;  /* 0xfffffffc00f08947 */ /* 0x010fea000383ffff */
[----:B------:R-:W-:Y:S05]  /*9160*/  BRA `(.L_x_161) ;  /* 0xffffffb400147947 */ /* 0x000fea000383ffff */
.L_x_76:
[----:B------:R-:W-:Y:S07]  /*9170*/  MOV R3, UR17 ;  /* 0x0000001100037c02 */ /* 0x000fee0008000f00 */
.L_x_162:
[----:B---3--:R3:W1:Y:S02]  /*9180*/  SYNCS.PHASECHK.TRANS64.TRYWAIT P2, [R3+URZ+0x100], R0 ;  /* 0x00010000030075a7 */ /* 0x00866400080411ff */
[----:B-1----:R-:W-:Y:S05]  /*9190*/  @!P2 NANOSLEEP.SYNCS 0x989680 ;  /* 0x009896800000a95d */ /* 0x002fea0003900000 */
[----:B------:R-:W1:Y:S02]  /*91a0*/  @!P2 SYNCS.PHASECHK.TRANS64 P2, [R3+URZ+0x100], R0 ;  /* 0x000100000300a5a7 */ /* 0x000e6400080410ff */
[----:B-1----:R-:W-:Y:S05]  /*91b0*/  @!P2 BRA `(.L_x_162) ;  /* 0xfffffffc00f0a947 */ /* 0x002fea000383ffff */
[----:B------:R-:W-:Y:S05]  /*91c0*/  BRA `(.L_x_163) ;  /* 0xffffffbc00087947 */ /* 0x000fea000383ffff */
.L_x_79:
[----:B------:R-:W-:Y:S07]  /*91d0*/  MOV R0, UR17 ;  /* 0x0000001100007c02 */ /* 0x000fee0008000f00 */
.L_x_164:
[----:B--2---:R2:W3:Y:S02]  /*91e0*/  SYNCS.PHASECHK.TRANS64.TRYWAIT P0, [R0+URZ+0xf8], R3 ;  /* 0x0000f803000075a7 */ /* 0x0044e400080011ff */
[----:B---3--:R-:W-:Y:S05]  /*91f0*/  @!P0 NANOSLEEP.SYNCS 0x989680 ;  /* 0x009896800000895d */ /* 0x008fea0003900000 */
[----:B------:R-:W3:Y:S02]  /*9200*/  @!P0 SYNCS.PHASECHK.TRANS64 P0, [R0+URZ+0xf8], R3 ;  /* 0x0000f803000085a7 */ /* 0x000ee400080010ff */
[----:B---3--:R-:W-:Y:S05]  /*9210*/  @!P0 BRA `(.L_x_164) ;  /* 0xfffffffc00f08947 */ /* 0x008fea000383ffff */
[----:B------:R-:W-:Y:S05]  /*9220*/  BRA `(.L_x_78) ;  /* 0xffffffc000187947 */ /* 0x000fea000383ffff */
.L_x_82:
[----:B------:R-:W-:Y:S07]  /*9230*/  MOV R0, UR22 ;  /* 0x0000001600007c02 */ /* 0x000fee0008000f00 */
.L_x_165:
[----:B--2---:R2:W3:Y:S02]  /*9240*/  SYNCS.PHASECHK.TRANS64.TRYWAIT P0, [R0+URZ+0xd8], R3 ;  /* 0x0000d803000075a7 */ /* 0x0044e400080011ff */
[----:B---3--:R-:W-:Y:S05]  /*9250*/  @!P0 NANOSLEEP.SYNCS 0x989680 ;  /* 0x009896800000895d */ /* 0x008fea0003900000 */
[----:B------:R-:W3:Y:S02]  /*9260*/  @!P0 SYNCS.PHASECHK.TRANS64 P0, [R0+URZ+0xd8], R3 ;  /* 0x0000d803000085a7 */ /* 0x000ee400080010ff */
[----:B---3--:R-:W-:Y:S05]  /*9270*/  @!P0 BRA `(.L_x_165) ;  /* 0xfffffffc00f08947 */ /* 0x008fea000383ffff */
[----:B------:R-:W-:Y:S05]  /*9280*/  BRA `(.L_x_166) ;  /* 0xffffffc000e07947 */ /* 0x000fea000383ffff */
.L_x_83:
[----:B------:R-:W-:Y:S07]  /*9290*/  MOV R3, UR20 ;  /* 0x0000001400037c02 */ /* 0x000fee0008000f00 */
.L_x_167:
[----:B-1----:R1:W2:Y:S02]  /*92a0*/  SYNCS.PHASECHK.TRANS64.TRYWAIT P0, [R3+URZ+0xd8], R12 ;  /* 0x0000d80c030075a7 */ /* 0x0022a400080011ff */
[----:B--2---:R-:W-:Y:S05]  /*92b0*/  @!P0 NANOSLEEP.SYNCS 0x989680 ;  /* 0x009896800000895d */ /* 0x004fea0003900000 */
[----:B------:R-:W2:Y:S02]  /*92c0*/  @!P0 SYNCS.PHASECHK.TRANS64 P0, [R3+URZ+0xd8], R12 ;  /* 0x0000d80c030085a7 */ /* 0x000ea400080010ff */
[----:B--2---:R-:W-:Y:S05]  /*92d0*/  @!P0 BRA `(.L_x_167) ;  /* 0xfffffffc00f08947 */ /* 0x004fea000383ffff */
[----:B------:R-:W-:Y:S05]  /*92e0*/  BRA `(.L_x_168) ;  /* 0xffffffc400807947 */ /* 0x000fea000383ffff */
.L_x_85:
[----:B------:R-:W-:-:S07]  /*92f0*/  MOV R0, UR4 ;  /* 0x0000000400007c02 */ /* 0x000fce0008000f00 */
.L_x_169:
[----:B-1----:R1:W3:Y:S02]  /*9300*/  SYNCS.PHASECHK.TRANS64.TRYWAIT P0, [R0+URZ], R3 ;  /* 0x00000003000075a7 */ /* 0x0022e400080011ff */
[----:B---3--:R-:W-:Y:S05]  /*9310*/  @!P0 NANOSLEEP.SYNCS 0x989680 ;  /* 0x009896800000895d */ /* 0x008fea0003900000 */
[----:B------:R-:W3:Y:S02]  /*9320*/  @!P0 SYNCS.PHASECHK.TRANS64 P0, [R0+URZ], R3 ;  /* 0x00000003000085a7 */ /* 0x000ee400080010ff */
[----:B---3--:R-:W-:Y:S05]  /*9330*/  @!P0 BRA `(.L_x_169) ;  /* 0xfffffffc00f08947 */ /* 0x008fea000383ffff */
[----:B------:R-:W-:Y:S05]  /*9340*/  BRA `(.L_x_170) ;  /* 0xffffffc400f87947 */ /* 0x000fea000383ffff */
.L_x_86:
[----:B------:R-:W-:-:S07]  /*9350*/  MOV R0, UR4 ;  /* 0x0000000400007c02 */ /* 0x000fce0008000f00 */
.L_x_171:
[----:B-1----:R1:W3:Y:S02]  /*9360*/  SYNCS.PHASECHK.TRANS64.TRYWAIT P0, [R0+URZ], R3 ;  /* 0x00000003000075a7 */ /* 0x0022e400080011ff */
[----:B---3--:R-:W-:Y:S05]  /*9370*/  @!P0 NANOSLEEP.SYNCS 0x989680 ;  /* 0x009896800000895d */ /* 0x008fea0003900000 */
[----:B------:R-:W3:Y:S02]  /*9380*/  @!P0 SYNCS.PHASECHK.TRANS64 P0, [R0+URZ], R3 ;  /* 0x00000003000085a7 */ /* 0x000ee400080010ff */
[----:B---3--:R-:W-:Y:S05]  /*9390*/  @!P0 BRA `(.L_x_171) ;  /* 0xfffffffc00f08947 */ /* 0x008fea000383ffff */
[----:B------:R-:W-:Y:S05]  /*93a0*/  BRA `(.L_x_172) ;  /* 0xffffffc800047947 */ /* 0x000fea000383ffff */
.L_x_88:
[----:B------:R-:W-:Y:S07]  /*93b0*/  MOV R0, UR51 ;  /* 0x0000003300007c02 */ /* 0x000fee0008000f00 */
.L_x_173:
[----:B--2---:R2:W3:Y:S02]  /*93c0*/  SYNCS.PHASECHK.TRANS64.TRYWAIT P0, [R0+URZ+0x100], R3 ;  /* 0x00010003000075a7 */ /* 0x0044e400080011ff */
[----:B---3--:R-:W-:Y:S05]  /*93d0*/  @!P0 NANOSLEEP.SYNCS 0x989680 ;  /* 0x009896800000895d */ /* 0x008fea0003900000 */
[----:B------:R-:W3:Y:S02]  /*93e0*/  @!P0 SYNCS.PHASECHK.TRANS64 P0, [R0+URZ+0x100], R3 ;  /* 0x00010003000085a7 */ /* 0x000ee400080010ff */
[----:B---3--:R-:W-:Y:S05]  /*93f0*/  @!P0 BRA `(.L_x_173) ;  /* 0xfffffffc00f08947 */ /* 0x008fea000383ffff */
[----:B------:R-:W-:Y:S05]  /*9400*/  BRA `(.L_x_174) ;  /* 0xffffffcc00047947 */ /* 0x000fea000383ffff */
.L_x_98:
[----:B-1----:R1:W3:Y:S02]  /*9410*/  SYNCS.PHASECHK.TRANS64.TRYWAIT P1, [R2+URZ+0xc0], R3 ;  /* 0x0000c003020075a7 */ /* 0x0022e400080211ff */
[----:B---3--:R-:W-:Y:S05]  /*9420*/  @!P1 NANOSLEEP.SYNCS 0x989680 ;  /* 0x009896800000995d */ /* 0x008fea0003900000 */
[----:B------:R-:W3:Y:S02]  /*9430*/  @!P1 SYNCS.PHASECHK.TRANS64 P1, [R2+URZ+0xc0], R3 ;  /* 0x0000c003020095a7 */ /* 0x000ee400080210ff */
[----:B---3--:R-:W-:Y:S05]  /*9440*/  @!P1 BRA `(.L_x_98) ;  /* 0xfffffffc00f09947 */ /* 0x008fea000383ffff */
[----:B------:R-:W-:Y:S05]  /*9450*/  BRA `(.L_x_97) ;  /* 0xffffffdc00647947 */ /* 0x000fea000383ffff */
.L_x_100:
[----:B---3--:R3:W4:Y:S02]  /*9460*/  SYNCS.PHASECHK.TRANS64.TRYWAIT P0, [R87+URZ+0x110], R0 ;  /* 0x00011000570075a7 */ /* 0x00872400080011ff */
[----:B----4-:R-:W-:Y:S05]  /*9470*/  @!P0 NANOSLEEP.SYNCS 0x989680 ;  /* 0x009896800000895d */ /* 0x010fea0003900000 */
[----:B------:R-:W4:Y:S02]  /*9480*/  @!P0 SYNCS.PHASECHK.TRANS64 P0, [R87+URZ+0x110], R0 ;  /* 0x00011000570085a7 */ /* 0x000f2400080010ff */
[----:B----4-:R-:W-:Y:S05]  /*9490*/  @!P0 BRA `(.L_x_100) ;  /* 0xfffffffc00f08947 */ /* 0x010fea000383ffff */
[----:B------:R-:W-:Y:S05]  /*94a0*/  BRA `(.L_x_99) ;  /* 0xffffffdc00dc7947 */ /* 0x000fea000383ffff */
.L_x_111:
[----:B-1----:R1:W2:Y:S02]  /*94b0*/  SYNCS.PHASECHK.TRANS64.TRYWAIT P0, [R3+URZ+0xc0], R42 ;  /* 0x0000c02a030075a7 */ /* 0x0022a400080011ff */
[----:B--2---:R-:W-:Y:S05]  /*94c0*/  @!P0 NANOSLEEP.SYNCS 0x989680 ;  /* 0x009896800000895d */ /* 0x004fea0003900000 */
[----:B------:R-:W2:Y:S02]  /*94d0*/  @!P0 SYNCS.PHASECHK.TRANS64 P0, [R3+URZ+0xc0], R42 ;  /* 0x0000c02a030085a7 */ /* 0x000ea400080010ff */
[----:B--2---:R-:W-:Y:S05]  /*94e0*/  @!P0 BRA `(.L_x_111) ;  /* 0xfffffffc00f08947 */ /* 0x004fea000383ffff */
[----:B------:R-:W-:Y:S05]  /*94f0*/  BRA `(.L_x_110) ;  /* 0xffffffe800247947 */ /* 0x000fea000383ffff */
        .weak           $__internal_0_$__cuda_sm10x_tcgen05_guardrail_trap_col_being_dealloced_not_returned_by_alloc
        .type           $__internal_0_$__cuda_sm10x_tcgen05_guardrail_trap_col_being_dealloced_not_returned_by_alloc,@function
        .size           $__internal_0_$__cuda_sm10x_tcgen05_guardrail_trap_col_being_dealloced_not_returned_by_alloc,($__internal_1_$__cuda_sm10x_tcgen05_guardrail_trap_phase_invalid_during_alloc - $__internal_0_$__cuda_sm10x_tcgen05_guardrail_trap_col_being_dealloced_not_returned_by_alloc)
$__internal_0_$__cuda_sm10x_tcgen05_guardrail_trap_col_being_dealloced_not_returned_by_alloc:
[----:B------:R-:W-:Y:S05]  /*9500*/  BPT.TRAP 0x1 ;  /* 0x000000040000795c */ /* 0x000fea0000300000 */
[----:B------:R-:W-:-:S04]  /*9510*/  HFMA2 R3, -RZ, RZ, 0, 0 ;  /* 0x00000000ff037431 */ /* 0x000fc800000001ff */
[----:B------:R-:W-:Y:S05]  /*9520*/  RET.REL.NODEC R2 `(_ZN7cutlass13device_kernelINS_4conv6kernel13ConvUniversalINS1_16ConvProblemShapeILNS1_8OperatorE2ELi3EEENS1_10collective14CollectiveConvINS1_47MainloopSm100TmaUmmaWarpSpecializedImplicitGemmILS5_2ELi12ELi3ELi1ELi2EN4cute5tupleIJNSA_1CILi2EEENSC_ILi1EEESE_EEEEENSB_IJNSC_ILi64EEENSB_IJSH_EEENSB_IJNSC_ILi32EEEEEEEEENS_10tfloat32_tESM_NSA_8TiledMMAINSA_8MMA_AtomIJNSA_17SM100_MMA_TF32_SSISM_SM_fLi64ELi64ELNSA_4UMMA5MajorE1ELSR_1ELNSQ_7ScaleInE0ELSS_0EEEEEENSA_6LayoutINSB_IJSE_SE_SE_EEENSB_IJNSC_ILi0EEESX_SX_EEEEENSB_IJNSA_10UnderscoreES10_S10_EEEEENS7_6detail27Sm100ImplicitGemmTileTraitsINSA_13SM90_TMA_LOADENSA_14ComposedLayoutINSA_7SwizzleILi2ELi5ELi2EEENSA_18smem_ptr_flag_bitsILi32EEENSV_INSB_IJSJ_NSC_ILi4EEEEEENSB_IJSE_SJ_EEEEEEEvEENS14_INSA_30SM90_TMA_LOAD_IM2COL_MULTICASTES1F_vEEEENS_8epilogue10collective18CollectiveEpilogueINS1K_23Sm100TmaWarpSpecializedILi3ELi2ELi16ELb1ELb0EEEJSL_NSB_IJNSV_ISH_SE_EENSV_ISJ_SE_EEEEESM_NSB_IJlNSB_IJSE_lllEEESX_EEESM_S1T_NS1K_6fusion15FusionCallbacksIS1O_NS1U_17LinearCombinationISM_fSM_fLNS_15FloatRoundStyleE2EEESL_S1R_JEEENSA_5SM1004TMEM4LOAD26SM100_TMEM_LOAD_16dp128b8xES15_NS16_INS17_ILi3ELi4ELi3EEES1A_NSV_INSB_IJNSC_ILi8EEESJ_EEENSB_IJSJ_SE_EEEEEEENSA_17SM75_U32x4_LDSM_NENSA_14SM90_TMA_STOREES29_NSA_17SM90_U32x4_STSM_NENSA_39AutoVectorizingCopyWithAssumedAlignmentILi128EEEEEEvvEEEEvNT_6ParamsE) ;  /* 0xffffff6802b47950 */ /* 0x000fea0003c3ffff */
        .weak           $__internal_1_$__cuda_sm10x_tcgen05_guardrail_trap_phase_invalid_during_alloc
        .type           $__internal_1_$__cuda_sm10x_tcgen05_guardrail_trap_phase_invalid_during_alloc,@function
        .size           $__internal_1_$__cuda_sm10x_tcgen05_guardrail_trap_phase_invalid_during_alloc,($__internal_2_$__cuda_sm10x_tcgen05_guardrail_trap_unallocated_columns_being_dealloced - $__internal_1_$__cuda_sm10x_tcgen05_guardrail_trap_phase_invalid_during_alloc)
$__internal_1_$__cuda_sm10x_tcgen05_guardrail_trap_phase_invalid_during_alloc:
[----:B------:R-:W-:Y:S05]  /*9530*/  BPT.TRAP 0x1 ;  /* 0x000000040000795c */ /* 0x000fea0000300000 */
[----:B------:R-:W-:-:S04]  /*9540*/  MOV R3, 0x0 ;  /* 0x0000000000037802 */ /* 0x000fc80000000f00 */
[----:B------:R-:W-:Y:S05]  /*9550*/  RET.REL.NODEC R2 `(_ZN7cutlass13device_kernelINS_4conv6kernel13ConvUniversalINS1_16ConvProblemShapeILNS1_8OperatorE2ELi3EEENS1_10collective14CollectiveConvINS1_47MainloopSm100TmaUmmaWarpSpecializedImplicitGemmILS5_2ELi12ELi3ELi1ELi2EN4cute5tupleIJNSA_1CILi2EEENSC_ILi1EEESE_EEEEENSB_IJNSC_ILi64EEENSB_IJSH_EEENSB_IJNSC_ILi32EEEEEEEEENS_10tfloat32_tESM_NSA_8TiledMMAINSA_8MMA_AtomIJNSA_17SM100_MMA_TF32_SSISM_SM_fLi64ELi64ELNSA_4UMMA5MajorE1ELSR_1ELNSQ_7ScaleInE0ELSS_0EEEEEENSA_6LayoutINSB_IJSE_SE_SE_EEENSB_IJNSC_ILi0EEESX_SX_EEEEENSB_IJNSA_10UnderscoreES10_S10_EEEEENS7_6detail27Sm100ImplicitGemmTileTraitsINSA_13SM90_TMA_LOADENSA_14ComposedLayoutINSA_7SwizzleILi2ELi5ELi2EEENSA_18smem_ptr_flag_bitsILi32EEENSV_INSB_IJSJ_NSC_ILi4EEEEEENSB_IJSE_SJ_EEEEEEEvEENS14_INSA_30SM90_TMA_LOAD_IM2COL_MULTICASTES1F_vEEEENS_8epilogue10collective18CollectiveEpilogueINS1K_23Sm100TmaWarpSpecializedILi3ELi2ELi16ELb1ELb0EEEJSL_NSB_IJNSV_ISH_SE_EENSV_ISJ_SE_EEEEESM_NSB_IJlNSB_IJSE_lllEEESX_EEESM_S1T_NS1K_6fusion15FusionCallbacksIS1O_NS1U_17LinearCombinationISM_fSM_fLNS_15FloatRoundStyleE2EEESL_S1R_JEEENSA_5SM1004TMEM4LOAD26SM100_TMEM_LOAD_16dp128b8xES15_NS16_INS17_ILi3ELi4ELi3EEES1A_NSV_INSB_IJNSC_ILi8EEESJ_EEENSB_IJSJ_SE_EEEEEEENSA_17SM75_U32x4_LDSM_NENSA_14SM90_TMA_STOREES29_NSA_17SM90_U32x4_STSM_NENSA_39AutoVectorizingCopyWithAssumedAlignmentILi128EEEEEEvvEEEEvNT_6ParamsE) ;  /* 0xffffff6802a87950 */ /* 0x000fea0003c3ffff */
        .weak           $__internal_2_$__cuda_sm10x_tcgen05_guardrail_trap_unallocated_columns_being_dealloced
        .type           $__internal_2_$__cuda_sm10x_tcgen05_guardrail_trap_unallocated_columns_being_dealloced,@function
        .size           $__internal_2_$__cuda_sm10x_tcgen05_guardrail_trap_unallocated_columns_being_dealloced,(.L_x_176 - $__internal_2_$__cuda_sm10x_tcgen05_guardrail_trap_unallocated_columns_being_dealloced)
$__internal_2_$__cuda_sm10x_tcgen05_guardrail_trap_unallocated_columns_being_dealloced:
[----:B------:R-:W-:Y:S05]  /*9560*/  BPT.TRAP 0x1 ;  /* 0x000000040000795c */ /* 0x000fea0000300000 */
[----:B------:R-:W-:-:S04]  /*9570*/  HFMA2 R3, -RZ, RZ, 0, 0 ;  /* 0x00000000ff037431 */ /* 0x000fc800000001ff */
[----:B------:R-:W-:Y:S05]  /*9580*/  RET.REL.NODEC R2 `(_ZN7cutlass13device_kernelINS_4conv6kernel13ConvUniversalINS1_16ConvProblemShapeILNS1_8OperatorE2ELi3EEENS1_10collective14CollectiveConvINS1_47MainloopSm100TmaUmmaWarpSpecializedImplicitGemmILS5_2ELi12ELi3ELi1ELi2EN4cute5tupleIJNSA_1CILi2EEENSC_ILi1EEESE_EEEEENSB_IJNSC_ILi64EEENSB_IJSH_EEENSB_IJNSC_ILi32EEEEEEEEENS_10tfloat32_tESM_NSA_8TiledMMAINSA_8MMA_AtomIJNSA_17SM100_MMA_TF32_SSISM_SM_fLi64ELi64ELNSA_4UMMA5MajorE1ELSR_1ELNSQ_7ScaleInE0ELSS_0EEEEEENSA_6LayoutINSB_IJSE_SE_SE_EEENSB_IJNSC_ILi0EEESX_SX_EEEEENSB_IJNSA_10UnderscoreES10_S10_EEEEENS7_6detail27Sm100ImplicitGemmTileTraitsINSA_13SM90_TMA_LOADENSA_14ComposedLayoutINSA_7SwizzleILi2ELi5ELi2EEENSA_18smem_ptr_flag_bitsILi32EEENSV_INSB_IJSJ_NSC_ILi4EEEEEENSB_IJSE_SJ_EEEEEEEvEENS14_INSA_30SM90_TMA_LOAD_IM2COL_MULTICASTES1F_vEEEENS_8epilogue10collective18CollectiveEpilogueINS1K_23Sm100TmaWarpSpecializedILi3ELi2ELi16ELb1ELb0EEEJSL_NSB_IJNSV_ISH_SE_EENSV_ISJ_SE_EEEEESM_NSB_IJlNSB_IJSE_lllEEESX_EEESM_S1T_NS1K_6fusion15FusionCallbacksIS1O_NS1U_17LinearCombinationISM_fSM_fLNS_15FloatRoundStyleE2EEESL_S1R_JEEENSA_5SM1004TMEM4LOAD26SM100_TMEM_LOAD_16dp128b8xES15_NS16_INS17_ILi3ELi4ELi3EEES1A_NSV_INSB_IJNSC_ILi8EEESJ_EEENSB_IJSJ_SE_EEEEEEENSA_17SM75_U32x4_LDSM_NENSA_14SM90_TMA_STOREES29_NSA_17SM90_U32x4_STSM_NENSA_39AutoVectorizingCopyWithAssumedAlignmentILi128EEEEEEvvEEEEvNT_6ParamsE) ;  /* 0xffffff68029c7950 */ /* 0x000fea0003c3ffff */
.L_x_175:
[----:B------:R-:W-:-:S00]  /*9590*/  BRA `(.L_x_175) ;  /* 0xfffffffc00fc7947 */ /* 0x000fc0000383ffff */
[----:B------:R-:W-:-:S00]  /*95a0*/  NOP ;  /* 0x0000000000007918 */ /* 0x000fc00000000000 */
        /* <DEDUP_REMOVED lines=13> */
.L_x_176:


//--------------------- .nv.global.init           --------------------------
	.section	.nv.global.init,"aw",@progbits
.nv.global.init:
	.type		$str$29,@object
	.size		$str$29,($str$30 - $str$29)
$str$29:
        /*0000*/ 	.byte	0x28, 0x61, 0x64, 0x64, 0x72, 0x65, 0x73, 0x73, 0x20, 0x26, 0x20, 0x6d, 0x61, 0x73, 0x6b, 0x29
        /*0010*/ 	.byte	0x20, 0x3d, 0x3d, 0x20, 0x30, 0x00
	.type		$str$30,@object
	.size		$str$30,($str$28 - $str$30)
$str$30:
        /*0016*/ 	.byte	0x2f, 0x74, 0x6d, 0x70, 0x2f, 0x63, 0x75, 0x74, 0x6c, 0x61, 0x73, 0x73, 0x5f, 0x73, 0x77, 0x65
        /*0026*/ 	.byte	0x65, 0x70, 0x5f, 0x73, 0x72, 0x63, 0x2f, 0x69, 0x6e, 0x63, 0x6c, 0x75, 0x64, 0x65, 0x2f, 0x63
        /*0036*/ 	.byte	0x75, 0x74, 0x65, 0x2f, 0x70, 0x6f, 0x69, 0x6e, 0x74, 0x65, 0x72, 0x5f, 0x66, 0x6c, 0x61, 0x67
        /*0046*/ 	.byte	0x67, 0x65, 0x64, 0x2e, 0x68, 0x70, 0x70, 0x00
	.type		$str$28,@object
	.size		$str$28,($str$27 - $str$28)
$str$28:
        /*004e*/ 	.byte	0x2f, 0x74, 0x6d, 0x70, 0x2f, 0x63, 0x75, 0x74, 0x6c, 0x61, 0x73, 0x73, 0x5f, 0x73, 0x77, 0x65
        /*005e*/ 	.byte	0x65, 0x70, 0x5f, 0x73, 0x72, 0x63, 0x2f, 0x69, 0x6e, 0x63, 0x6c, 0x75, 0x64, 0x65, 0x2f, 0x63
        /*006e*/ 	.byte	0x75, 0x74, 0x65, 0x2f, 0x61, 0x74, 0x6f, 0x6d, 0x2f, 0x63, 0x6f, 0x70, 0x79, 0x5f, 0x74, 0x72
        /*007e*/ 	.byte	0x61, 0x69, 0x74, 0x73, 0x5f, 0x73, 0x6d, 0x31, 0x30, 0x30, 0x2e, 0x68, 0x70, 0x70, 0x00
	.type		$str$27,@object
	.size		$str$27,(__unnamed_1 - $str$27)
$str$27:
        /*008d*/ 	.byte	0x28, 0x28, 0x75, 0x69, 0x6e, 0x74, 0x33, 0x32, 0x5f, 0x74, 0x28, 0x74, 0x68, 0x72, 0x65, 0x61
        /*009d*/ 	.byte	0x64, 0x49, 0x64, 0x78, 0x2e, 0x78, 0x29, 0x20, 0x2f, 0x20, 0x33, 0x32, 0x29, 0x20, 0x25, 0x20
        /*00ad*/ 	.byte	0x34, 0x29, 0x20, 0x3d, 0x3d, 0x20, 0x28, 0x28, 0x28, 0x74, 0x6d, 0x65, 0x6d, 0x5f, 0x61, 0x64
        /*00bd*/ 	.byte	0x64, 0x72, 0x20, 0x3e, 0x3e, 0x20, 0x31, 0x36, 0x29, 0x20, 0x2f, 0x20, 0x33, 0x32, 0x29, 0x20
        /*00cd*/ 	.byte	0x25, 0x20, 0x34, 0x29, 0x00
	.type		__unnamed_1,@object
	.size		__unnamed_1,(__unnamed_2 - __unnamed_1)
__unnamed_1:
        /*00d2*/ 	.byte	0x61, 0x75, 0x74, 0x6f, 0x20, 0x63, 0x75, 0x74, 0x65, 0x3a, 0x3a, 0x61, 0x73, 0x5f, 0x70, 0x6f
        /* <DEDUP_REMOVED lines=24> */
        /*0262*/ 	.byte	0x30, 0x34, 0x38, 0x3e, 0x3e, 0x3e, 0x3e, 0x5d, 0x00
	.type		__unnamed_2,@object
	.size		__unnamed_2,(.L_2 - __unnamed_2)
__unnamed_2:
        /* <DEDUP_REMOVED lines=45> */
        /*053b*/ 	.byte	0x3e, 0x3e, 0x3e, 0x5d, 0x00
.L_2:


//--------------------- .nv.shared._ZN7cutlass13device_kernelINS_4conv6kernel13ConvUniversalINS1_16ConvProblemShapeILNS1_8OperatorE2ELi3EEENS1_10collective14CollectiveConvINS1_47MainloopSm100TmaUmmaWarpSpecializedImplicitGemmILS5_2ELi12ELi3ELi1ELi2EN4cute5tupleIJNSA_1CILi2EEENSC_ILi1EEESE_EEEEENSB_IJNSC_ILi64EEENSB_IJSH_EEENSB_IJNSC_ILi32EEEEEEEEENS_10tfloat32_tESM_NSA_8TiledMMAINSA_8MMA_AtomIJNSA_17SM100_MMA_TF32_SSISM_SM_fLi64ELi64ELNSA_4UMMA5MajorE1ELSR_1ELNSQ_7ScaleInE0ELSS_0EEEEEENSA_6LayoutINSB_IJSE_SE_SE_EEENSB_IJNSC_ILi0EEESX_SX_EEEEENSB_IJNSA_10UnderscoreES10_S10_EEEEENS7_6detail27Sm100ImplicitGemmTileTraitsINSA_13SM90_TMA_LOADENSA_14ComposedLayoutINSA_7SwizzleILi2ELi5ELi2EEENSA_18smem_ptr_flag_bitsILi32EEENSV_INSB_IJSJ_NSC_ILi4EEEEEENSB_IJSE_SJ_EEEEEEEvEENS14_INSA_30SM90_TMA_LOAD_IM2COL_MULTICASTES1F_vEEEENS_8epilogue10collective18CollectiveEpilogueINS1K_23Sm100TmaWarpSpecializedILi3ELi2ELi16ELb1ELb0EEEJSL_NSB_IJNSV_ISH_SE_EENSV_ISJ_SE_EEEEESM_NSB_IJlNSB_IJSE_lllEEESX_EEESM_S1T_NS1K_6fusion15FusionCallbacksIS1O_NS1U_17LinearCombinationISM_fSM_fLNS_15FloatRoundStyleE2EEESL_S1R_JEEENSA_5SM1004TMEM4LOAD26SM100_TMEM_LOAD_16dp128b8xES15_NS16_INS17_ILi3ELi4ELi3EEES1A_NSV_INSB_IJNSC_ILi8EEESJ_EEENSB_IJSJ_SE_EEEEEEENSA_17SM75_U32x4_LDSM_NENSA_14SM90_TMA_STOREES29_NSA_17SM90_U32x4_STSM_NENSA_39AutoVectorizingCopyWithAssumedAlignmentILi128EEEEEEvvEEEEvNT_6ParamsE --------------------------
	.section	.nv.shared._ZN7cutlass13device_kernelINS_4conv6kernel13ConvUniversalINS1_16ConvProblemShapeILNS1_8OperatorE2ELi3EEENS1_10collective14CollectiveConvINS1_47MainloopSm100TmaUmmaWarpSpecializedImplicitGemmILS5_2ELi12ELi3ELi1ELi2EN4cute5tupleIJNSA_1CILi2EEENSC_ILi1EEESE_EEEEENSB_IJNSC_ILi64EEENSB_IJSH_EEENSB_IJNSC_ILi32EEEEEEEEENS_10tfloat32_tESM_NSA_8TiledMMAINSA_8MMA_AtomIJNSA_17SM100_MMA_TF32_SSISM_SM_fLi64ELi64ELNSA_4UMMA5MajorE1ELSR_1ELNSQ_7ScaleInE0ELSS_0EEEEEENSA_6LayoutINSB_IJSE_SE_SE_EEENSB_IJNSC_ILi0EEESX_SX_EEEEENSB_IJNSA_10UnderscoreES10_S10_EEEEENS7_6detail27Sm100ImplicitGemmTileTraitsINSA_13SM90_TMA_LOADENSA_14ComposedLayoutINSA_7SwizzleILi2ELi5ELi2EEENSA_18smem_ptr_flag_bitsILi32EEENSV_INSB_IJSJ_NSC_ILi4EEEEEENSB_IJSE_SJ_EEEEEEEvEENS14_INSA_30SM90_TMA_LOAD_IM2COL_MULTICASTES1F_vEEEENS_8epilogue10collective18CollectiveEpilogueINS1K_23Sm100TmaWarpSpecializedILi3ELi2ELi16ELb1ELb0EEEJSL_NSB_IJNSV_ISH_SE_EENSV_ISJ_SE_EEEEESM_NSB_IJlNSB_IJSE_lllEEESX_EEESM_S1T_NS1K_6fusion15FusionCallbacksIS1O_NS1U_17LinearCombinationISM_fSM_fLNS_15FloatRoundStyleE2EEESL_S1R_JEEENSA_5SM1004TMEM4LOAD26SM100_TMEM_LOAD_16dp128b8xES15_NS16_INS17_ILi3ELi4ELi3EEES1A_NSV_INSB_IJNSC_ILi8EEESJ_EEENSB_IJSJ_SE_EEEEEEENSA_17SM75_U32x4_LDSM_NENSA_14SM90_TMA_STOREES29_NSA_17SM90_U32x4_STSM_NENSA_39AutoVectorizingCopyWithAssumedAlignmentILi128EEEEEEvvEEEEvNT_6ParamsE,"aw",@nobits
	.sectionflags	@""
	.align	16
	.zero		1024


//--------------------- .nv.shared.reserved.0     --------------------------
	.section	.nv.shared.reserved.0,"aw",@nobits
	.weak		__nv_reservedSMEM_offset_0_alias
	.size		__nv_reservedSMEM_offset_0_alias, 0, 64
	.other		__nv_reservedSMEM_offset_0_alias,@"STO_CUDA_RESERVED_SHARED STV_DEFAULT"
__nv_reservedSMEM_offset_0_alias:
	.zero		0
.nv.shared.reserved.0:
	.zero		64
	.weak		__nv_reservedSMEM_tcgen05_partition
	.type		__nv_reservedSMEM_tcgen05_partition,@object
	.size		__nv_reservedSMEM_tcgen05_partition,(.L_0 - __nv_reservedSMEM_tcgen05_partition)
__nv_reservedSMEM_tcgen05_partition:
	.zero		32
.L_0:


//--------------------- .nv.global                --------------------------
	.section	.nv.global,"aw",@nobits
.nv.global:
	.type		_ZN39_INTERNAL_1fe62584_4_k_cu_fb4c1ca3_34904cute1_E,@object
	.size		_ZN39_INTERNAL_1fe62584_4_k_cu_fb4c1ca3_34904cute1_E,(_ZN39_INTERNAL_1fe62584_4_k_cu_fb4c1ca3_34904cuda3std3__45__cpo6cbeginE - _ZN39_INTERNAL_1fe62584_4_k_cu_fb4c1ca3_34904cute1_E)
_ZN39_INTERNAL_1fe62584_4_k_cu_fb4c1ca3_34904cute1_E:
	.zero		1
	.type		_ZN39_INTERNAL_1fe62584_4_k_cu_fb4c1ca3_34904cuda3std3__45__cpo6cbeginE,@object
	.size		_ZN39_INTERNAL_1fe62584_4_k_cu_fb4c1ca3_34904cuda3std3__45__cpo6cbeginE,(_ZN39_INTERNAL_1fe62584_4_k_cu_fb4c1ca3_34904cuda3std3__48in_placeE - _ZN39_INTERNAL_1fe62584_4_k_cu_fb4c1ca3_34904cuda3std3__45__cpo6cbeginE)
_ZN39_INTERNAL_1fe62584_4_k_cu_fb4c1ca3_34904cuda3std3__45__cpo6cbeginE:
	.zero		1
	.type		_ZN39_INTERNAL_1fe62584_4_k_cu_fb4c1ca3_34904cuda3std3__48in_placeE,@object
	.size		_ZN39_INTERNAL_1fe62584_4_k_cu_fb4c1ca3_34904cuda3std3__48in_placeE,(_ZN39_INTERNAL_1fe62584_4_k_cu_fb4c1ca3_34904cuda3std6ranges3__45__cpo9iter_moveE - _ZN39_INTERNAL_1fe62584_4_k_cu_fb4c1ca3_34904cuda3std3__48in_placeE)
_ZN39_INTERNAL_1fe62584_4_k_cu_fb4c1ca3_34904cuda3std3__48in_placeE:
	.zero		1
	.type		_ZN39_INTERNAL_1fe62584_4_k_cu_fb4c1ca3_34904cuda3std6ranges3__45__cpo9iter_moveE,@object
	.size		_ZN39_INTERNAL_1fe62584_4_k_cu_fb4c1ca3_34904cuda3std6ranges3__45__cpo9iter_moveE,(_ZN39_INTERNAL_1fe62584_4_k_cu_fb4c1ca3_34904cuda3std3__45__cpo5beginE - _ZN39_INTERNAL_1fe62584_4_k_cu_fb4c1ca3_34904cuda3std6ranges3__45__cpo9iter_moveE)
_ZN39_INTERNAL_1fe62584_4_k_cu_fb4c1ca3_34904cuda3std6ranges3__45__cpo9iter_moveE:
	.zero		1
	.type		_ZN39_INTERNAL_1fe62584_4_k_cu_fb4c1ca3_34904cuda3std3__45__cpo5beginE,@object
	.size		_ZN39_INTERNAL_1fe62584_4_k_cu_fb4c1ca3_34904cuda3std3__45__cpo5beginE,(_ZN39_INTERNAL_1fe62584_4_k_cu_fb4c1ca3_34904cuda3std3__441_GLOBAL__N__1fe62584_4_k_cu_fb4c1ca3_34906ignoreE - _ZN39_INTERNAL_1fe62584_4_k_cu_fb4c1ca3_34904cuda3std3__45__cpo5beginE)
_ZN39_INTERNAL_1fe62584_4_k_cu_fb4c1ca3_34904cuda3std3__45__cpo5beginE:
	.zero		1
	.type		_ZN39_INTERNAL_1fe62584_4_k_cu_fb4c1ca3_34904cuda3std3__441_GLOBAL__N__1fe62584_4_k_cu_fb4c1ca3_34906ignoreE,@object
	.size		_ZN39_INTERNAL_1fe62584_4_k_cu_fb4c1ca3_34904cuda3std3__441_GLOBAL__N__1fe62584_4_k_cu_fb4c1ca3_34906ignoreE,(_ZN39_INTERNAL_1fe62584_4_k_cu_fb4c1ca3_34904cute7productE - _ZN39_INTERNAL_1fe62584_4_k_cu_fb4c1ca3_34904cuda3std3__441_GLOBAL__N__1fe62584_4_k_cu_fb4c1ca3_34906ignoreE)
_ZN39_INTERNAL_1fe62584_4_k_cu_fb4c1ca3_34904cuda3std3__441_GLOBAL__N__1fe62584_4_k_cu_fb4c1ca3_34906ignoreE:
	.zero		1
	.type		_ZN39_INTERNAL_1fe62584_4_k_cu_fb4c1ca3_34904cute7productE,@object
	.size		_ZN39_INTERNAL_1fe62584_4_k_cu_fb4c1ca3_34904cute7productE,(_ZN39_INTERNAL_1fe62584_4_k_cu_fb4c1ca3_34904cuda3std3__45__cpo3endE - _ZN39_INTERNAL_1fe62584_4_k_cu_fb4c1ca3_34904cute7productE)
_ZN39_INTERNAL_1fe62584_4_k_cu_fb4c1ca3_34904cute7productE:
	.zero		1
	.type		_ZN39_INTERNAL_1fe62584_4_k_cu_fb4c1ca3_34904cuda3std3__45__cpo3endE,@object
	.size		_ZN39_INTERNAL_1fe62584_4_k_cu_fb4c1ca3_34904cuda3std3__45__cpo3endE,(_ZN39_INTERNAL_1fe62584_4_k_cu_fb4c1ca3_34904cuda3std3__419piecewise_constructE - _ZN39_INTERNAL_1fe62584_4_k_cu_fb4c1ca3_34904cuda3std3__45__cpo3endE)
_ZN39_INTERNAL_1fe62584_4_k_cu_fb4c1ca3_34904cuda3std3__45__cpo3endE:
	.zero		1
	.type		_ZN39_INTERNAL_1fe62584_4_k_cu_fb4c1ca3_34904cuda3std3__419piecewise_constructE,@object
	.size		_ZN39_INTERNAL_1fe62584_4_k_cu_fb4c1ca3_34904cuda3std3__419piecewise_constructE,(_ZN39_INTERNAL_1fe62584_4_k_cu_fb4c1ca3_34904cuda3std3__45__cpo4cendE - _ZN39_INTERNAL_1fe62584_4_k_cu_fb4c1ca3_34904cuda3std3__419piecewise_constructE)
_ZN39_INTERNAL_1fe62584_4_k_cu_fb4c1ca3_34904cuda3std3__419piecewise_constructE:
	.zero		1
	.type		_ZN39_INTERNAL_1fe62584_4_k_cu_fb4c1ca3_34904cuda3std3__45__cpo4cendE,@object
	.size		_ZN39_INTERNAL_1fe62584_4_k_cu_fb4c1ca3_34904cuda3std3__45__cpo4cendE,(_ZN39_INTERNAL_1fe62584_4_k_cu_fb4c1ca3_34904cuda3std6ranges3__45__cpo4swapE - _ZN39_INTERNAL_1fe62584_4_k_cu_fb4c1ca3_34904cuda3std3__45__cpo4cendE)
_ZN39_INTERNAL_1fe62584_4_k_cu_fb4c1ca3_34904cuda3std3__45__cpo4cendE:
	.zero		1
	.type		_ZN39_INTERNAL_1fe62584_4_k_cu_fb4c1ca3_34904cuda3std6ranges3__45__cpo4swapE,@object
	.size		_ZN39_INTERNAL_1fe62584_4_k_cu_fb4c1ca3_34904cuda3std6ranges3__45__cpo4swapE,(.L_10 - _ZN39_INTERNAL_1fe62584_4_k_cu_fb4c1ca3_34904cuda3std6ranges3__45__cpo4swapE)
_ZN39_INTERNAL_1fe62584_4_k_cu_fb4c1ca3_34904cuda3std6ranges3__45__cpo4swapE:
	.zero		1
.L_10:


//--------------------- .nv.constant0._ZN7cutlass13device_kernelINS_4conv6kernel13ConvUniversalINS1_16ConvProblemShapeILNS1_8OperatorE2ELi3EEENS1_10collective14CollectiveConvINS1_47MainloopSm100TmaUmmaWarpSpecializedImplicitGemmILS5_2ELi12ELi3ELi1ELi2EN4cute5tupleIJNSA_1CILi2EEENSC_ILi1EEESE_EEEEENSB_IJNSC_ILi64EEENSB_IJSH_EEENSB_IJNSC_ILi32EEEEEEEEENS_10tfloat32_tESM_NSA_8TiledMMAINSA_8MMA_AtomIJNSA_17SM100_MMA_TF32_SSISM_SM_fLi64ELi64ELNSA_4UMMA5MajorE1ELSR_1ELNSQ_7ScaleInE0ELSS_0EEEEEENSA_6LayoutINSB_IJSE_SE_SE_EEENSB_IJNSC_ILi0EEESX_SX_EEEEENSB_IJNSA_10UnderscoreES10_S10_EEEEENS7_6detail27Sm100ImplicitGemmTileTraitsINSA_13SM90_TMA_LOADENSA_14ComposedLayoutINSA_7SwizzleILi2ELi5ELi2EEENSA_18smem_ptr_flag_bitsILi32EEENSV_INSB_IJSJ_NSC_ILi4EEEEEENSB_IJSE_SJ_EEEEEEEvEENS14_INSA_30SM90_TMA_LOAD_IM2COL_MULTICASTES1F_vEEEENS_8epilogue10collective18CollectiveEpilogueINS1K_23Sm100TmaWarpSpecializedILi3ELi2ELi16ELb1ELb0EEEJSL_NSB_IJNSV_ISH_SE_EENSV_ISJ_SE_EEEEESM_NSB_IJlNSB_IJSE_lllEEESX_EEESM_S1T_NS1K_6fusion15FusionCallbacksIS1O_NS1U_17LinearCombinationISM_fSM_fLNS_15FloatRoundStyleE2EEESL_S1R_JEEENSA_5SM1004TMEM4LOAD26SM100_TMEM_LOAD_16dp128b8xES15_NS16_INS17_ILi3ELi4ELi3EEES1A_NSV_INSB_IJNSC_ILi8EEESJ_EEENSB_IJSJ_SE_EEEEEEENSA_17SM75_U32x4_LDSM_NENSA_14SM90_TMA_STOREES29_NSA_17SM90_U32x4_STSM_NENSA_39AutoVectorizingCopyWithAssumedAlignmentILi128EEEEEEvvEEEEvNT_6ParamsE --------------------------
	.section	.nv.constant0._ZN7cutlass13device_kernelINS_4conv6kernel13ConvUniversalINS1_16ConvProblemShapeILNS1_8OperatorE2ELi3EEENS1_10collective14CollectiveConvINS1_47MainloopSm100TmaUmmaWarpSpecializedImplicitGemmILS5_2ELi12ELi3ELi1ELi2EN4cute5tupleIJNSA_1CILi2EEENSC_ILi1EEESE_EEEEENSB_IJNSC_ILi64EEENSB_IJSH_EEENSB_IJNSC_ILi32EEEEEEEEENS_10tfloat32_tESM_NSA_8TiledMMAINSA_8MMA_AtomIJNSA_17SM100_MMA_TF32_SSISM_SM_fLi64ELi64ELNSA_4UMMA5MajorE1ELSR_1ELNSQ_7ScaleInE0ELSS_0EEEEEENSA_6LayoutINSB_IJSE_SE_SE_EEENSB_IJNSC_ILi0EEESX_SX_EEEEENSB_IJNSA_10UnderscoreES10_S10_EEEEENS7_6detail27Sm100ImplicitGemmTileTraitsINSA_13SM90_TMA_LOADENSA_14ComposedLayoutINSA_7SwizzleILi2ELi5ELi2EEENSA_18smem_ptr_flag_bitsILi32EEENSV_INSB_IJSJ_NSC_ILi4EEEEEENSB_IJSE_SJ_EEEEEEEvEENS14_INSA_30SM90_TMA_LOAD_IM2COL_MULTICASTES1F_vEEEENS_8epilogue10collective18CollectiveEpilogueINS1K_23Sm100TmaWarpSpecializedILi3ELi2ELi16ELb1ELb0EEEJSL_NSB_IJNSV_ISH_SE_EENSV_ISJ_SE_EEEEESM_NSB_IJlNSB_IJSE_lllEEESX_EEESM_S1T_NS1K_6fusion15FusionCallbacksIS1O_NS1U_17LinearCombinationISM_fSM_fLNS_15FloatRoundStyleE2EEESL_S1R_JEEENSA_5SM1004TMEM4LOAD26SM100_TMEM_LOAD_16dp128b8xES15_NS16_INS17_ILi3ELi4ELi3EEES1A_NSV_INSB_IJNSC_ILi8EEESJ_EEENSB_IJSJ_SE_EEEEEEENSA_17SM75_U32x4_LDSM_NENSA_14SM90_TMA_STOREES29_NSA_17SM90_U32x4_STSM_NENSA_39AutoVectorizingCopyWithAssumedAlignmentILi128EEEEEEvvEEEEvNT_6ParamsE,"a",@progbits
	.sectionflags	@""
	.align	4
.nv.constant0._ZN7cutlass13device_kernelINS_4conv6kernel13ConvUniversalINS1_16ConvProblemShapeILNS1_8OperatorE2ELi3EEENS1_10collective14CollectiveConvINS1_47MainloopSm100TmaUmmaWarpSpecializedImplicitGemmILS5_2ELi12ELi3ELi1ELi2EN4cute5tupleIJNSA_1CILi2EEENSC_ILi1EEESE_EEEEENSB_IJNSC_ILi64EEENSB_IJSH_EEENSB_IJNSC_ILi32EEEEEEEEENS_10tfloat32_tESM_NSA_8TiledMMAINSA_8MMA_AtomIJNSA_17SM100_MMA_TF32_SSISM_SM_fLi64ELi64ELNSA_4UMMA5MajorE1ELSR_1ELNSQ_7ScaleInE0ELSS_0EEEEEENSA_6LayoutINSB_IJSE_SE_SE_EEENSB_IJNSC_ILi0EEESX_SX_EEEEENSB_IJNSA_10UnderscoreES10_S10_EEEEENS7_6detail27Sm100ImplicitGemmTileTraitsINSA_13SM90_TMA_LOADENSA_14ComposedLayoutINSA_7SwizzleILi2ELi5ELi2EEENSA_18smem_ptr_flag_bitsILi32EEENSV_INSB_IJSJ_NSC_ILi4EEEEEENSB_IJSE_SJ_EEEEEEEvEENS14_INSA_30SM90_TMA_LOAD_IM2COL_MULTICASTES1F_vEEEENS_8epilogue10collective18CollectiveEpilogueINS1K_23Sm100TmaWarpSpecializedILi3ELi2ELi16ELb1ELb0EEEJSL_NSB_IJNSV_ISH_SE_EENSV_ISJ_SE_EEEEESM_NSB_IJlNSB_IJSE_lllEEESX_EEESM_S1T_NS1K_6fusion15FusionCallbacksIS1O_NS1U_17LinearCombinationISM_fSM_fLNS_15FloatRoundStyleE2EEESL_S1R_JEEENSA_5SM1004TMEM4LOAD26SM100_TMEM_LOAD_16dp128b8xES15_NS16_INS17_ILi3ELi4ELi3EEES1A_NSV_INSB_IJNSC_ILi8EEESJ_EEENSB_IJSJ_SE_EEEEEEENSA_17SM75_U32x4_LDSM_NENSA_14SM90_TMA_STOREES29_NSA_17SM90_U32x4_STSM_NENSA_39AutoVectorizingCopyWithAssumedAlignmentILi128EEEEEEvvEEEEvNT_6ParamsE:
	.zero		3200


//--------------------- SYMBOLS --------------------------

	.type		.nv.reservedSmem.offset0,@object
	.size		.nv.reservedSmem.offset0,0x4
	.type		.nv.reservedSmem.cap,@object
	.size		.nv.reservedSmem.cap,0x4
	.type		__assertfail,@function
